	.target	sm_90a

	.elftype	@"ET_EXEC"


//--------------------- .note.nv.tkinfo           --------------------------
	.section	.note.nv.tkinfo,"",@"SHT_NOTE"
	.sectionflags	@"SHF_NOTE_NV_TKINFO"
	.tkinfo
        /*0018*/ 	.word	0x00000002
        /*0030*/ 	.string	""
        /*0030*/ 	.string	"ptxas"
        /*0030*/ 	.string	"Cuda compilation tools, release 13.0, V13.0.88"
        /*0030*/ 	.string	"Build cuda_13.0.r13.0/compiler.36424714_0"
        /*0030*/ 	.string	"-v  -suppress-debug-info  -lineinfo  -arch sm_90a "



//--------------------- .note.nv.cuinfo           --------------------------
	.section	.note.nv.cuinfo,"",@"SHT_NOTE"
	.sectionflags	@"SHF_NOTE_NV_CUINFO"
        /*0018*/ 	.short	0x0002
        /*001a*/ 	.short	0x005a
        /*001c*/ 	.short	0x0082
	.zero		2


//--------------------- .nv.info                  --------------------------
	.section	.nv.info,"",@"SHT_CUDA_INFO"
	.align	4


	//----- nvinfo : EIATTR_REGCOUNT
	.align		4
        /*0000*/ 	.byte	0x04, 0x2f
        /*0002*/ 	.short	(.L_1 - .L_0)
	.align		4
.L_0:
        /*0004*/ 	.word	index@(matmul_kernel)
        /*0008*/ 	.word	0x0000007f


	//----- nvinfo : EIATTR_FRAME_SIZE
	.align		4
.L_1:
        /*000c*/ 	.byte	0x04, 0x11
        /*000e*/ 	.short	(.L_3 - .L_2)
	.align		4
.L_2:
        /*0010*/ 	.word	index@(matmul_kernel)
        /*0014*/ 	.word	0x00000000


	//----- nvinfo : EIATTR_MIN_STACK_SIZE
	.align		4
.L_3:
        /*0018*/ 	.byte	0x04, 0x12
        /*001a*/ 	.short	(.L_5 - .L_4)
	.align		4
.L_4:
        /*001c*/ 	.word	index@(matmul_kernel)
        /*0020*/ 	.word	0x00000000
.L_5:


//--------------------- .nv.compat                --------------------------
	.section	.nv.compat,"",@"SHT_CUDA_COMPAT_INFO"
	.align	4
        /*0000*/ 	.byte	0x02, 0x09, 0x01, 0x00, 0x02, 0x02, 0x04, 0x00, 0x02, 0x05, 0x05, 0x00, 0x03, 0x07, 0x01, 0x01
        /*0010*/ 	.byte	0x02, 0x03, 0x00, 0x00, 0x02, 0x06, 0x01, 0x00, 0x04, 0x0b, 0x08, 0x00, 0x00, 0x00, 0x00, 0x00
        /*0020*/ 	.byte	0x00, 0x00, 0x00, 0x00


//--------------------- .nv.info.matmul_kernel    --------------------------
	.section	.nv.info.matmul_kernel,"",@"SHT_CUDA_INFO"
	.sectionflags	@""
	.align	4


	//----- nvinfo : EIATTR_CUDA_API_VERSION
	.align		4
        /*0000*/ 	.byte	0x04, 0x37
        /*0002*/ 	.short	(.L_7 - .L_6)
.L_6:
        /*0004*/ 	.word	0x00000082


	//----- nvinfo : EIATTR_KPARAM_INFO
	.align		4
.L_7:
        /*0008*/ 	.byte	0x04, 0x17
        /*000a*/ 	.short	(.L_9 - .L_8)
.L_8:
        /*000c*/ 	.word	0x00000000
        /*0010*/ 	.short	0x000d
        /*0012*/ 	.short	0x0048
        /*0014*/ 	.byte	0x00, 0xf4, 0x21, 0x00


	//----- nvinfo : EIATTR_KPARAM_INFO
	.align		4
.L_9:
        /*0018*/ 	.byte	0x04, 0x17
        /*001a*/ 	.short	(.L_11 - .L_10)
.L_10:
        /*001c*/ 	.word	0x00000000
        /*0020*/ 	.short	0x000c
        /*0022*/ 	.short	0x0040
        /*0024*/ 	.byte	0x00, 0xf4, 0x21, 0x00


	//----- nvinfo : EIATTR_KPARAM_INFO
	.align		4
.L_11:
        /*0028*/ 	.byte	0x04, 0x17
        /*002a*/ 	.short	(.L_13 - .L_12)
.L_12:
        /*002c*/ 	.word	0x00000000
        /*0030*/ 	.short	0x000b
        /*0032*/ 	.short	0x0038
        /*0034*/ 	.byte	0x00, 0xf0, 0x11, 0x00


	//----- nvinfo : EIATTR_KPARAM_INFO
	.align		4
.L_13:
        /*0038*/ 	.byte	0x04, 0x17
        /*003a*/ 	.short	(.L_15 - .L_14)
.L_14:
        /*003c*/ 	.word	0x00000000
        /*0040*/ 	.short	0x000a
        /*0042*/ 	.short	0x0034
        /*0044*/ 	.byte	0x00, 0xf0, 0x11, 0x00


	//----- nvinfo : EIATTR_KPARAM_INFO
	.align		4
.L_15:
        /*0048*/ 	.byte	0x04, 0x17
        /*004a*/ 	.short	(.L_17 - .L_16)
.L_16:
        /*004c*/ 	.word	0x00000000
        /*0050*/ 	.short	0x0009
        /*0052*/ 	.short	0x0030
        /*0054*/ 	.byte	0x00, 0xf0, 0x11, 0x00


	//----- nvinfo : EIATTR_KPARAM_INFO
	.align		4
.L_17:
        /*0058*/ 	.byte	0x04, 0x17
        /*005a*/ 	.short	(.L_19 - .L_18)
.L_18:
        /*005c*/ 	.word	0x00000000
        /*0060*/ 	.short	0x0008
        /*0062*/ 	.short	0x002c
        /*0064*/ 	.byte	0x00, 0xf0, 0x11, 0x00


	//----- nvinfo : EIATTR_KPARAM_INFO
	.align		4
.L_19:
        /*0068*/ 	.byte	0x04, 0x17
        /*006a*/ 	.short	(.L_21 - .L_20)
.L_20:
        /*006c*/ 	.word	0x00000000
        /*0070*/ 	.short	0x0007
        /*0072*/ 	.short	0x0028
        /*0074*/ 	.byte	0x00, 0xf0, 0x11, 0x00


	//----- nvinfo : EIATTR_KPARAM_INFO
	.align		4
.L_21:
        /*0078*/ 	.byte	0x04, 0x17
        /*007a*/ 	.short	(.L_23 - .L_22)
.L_22:
        /*007c*/ 	.word	0x00000000
        /*0080*/ 	.short	0x0006
        /*0082*/ 	.short	0x0024
        /*0084*/ 	.byte	0x00, 0xf0, 0x11, 0x00


	//----- nvinfo : EIATTR_KPARAM_INFO
	.align		4
.L_23:
        /*0088*/ 	.byte	0x04, 0x17
        /*008a*/ 	.short	(.L_25 - .L_24)
.L_24:
        /*008c*/ 	.word	0x00000000
        /*0090*/ 	.short	0x0005
        /*0092*/ 	.short	0x0020
        /*0094*/ 	.byte	0x00, 0xf0, 0x11, 0x00


	//----- nvinfo : EIATTR_KPARAM_INFO
	.align		4
.L_25:
        /*0098*/ 	.byte	0x04, 0x17
        /*009a*/ 	.short	(.L_27 - .L_26)
.L_26:
        /*009c*/ 	.word	0x00000000
        /*00a0*/ 	.short	0x0004
        /*00a2*/ 	.short	0x001c
        /*00a4*/ 	.byte	0x00, 0xf0, 0x11, 0x00


	//----- nvinfo : EIATTR_KPARAM_INFO
	.align		4
.L_27:
        /*00a8*/ 	.byte	0x04, 0x17
        /*00aa*/ 	.short	(.L_29 - .L_28)
.L_28:
        /*00ac*/ 	.word	0x00000000
        /*00b0*/ 	.short	0x0003
        /*00b2*/ 	.short	0x0018
        /*00b4*/ 	.byte	0x00, 0xf0, 0x11, 0x00


	//----- nvinfo : EIATTR_KPARAM_INFO
	.align		4
.L_29:
        /*00b8*/ 	.byte	0x04, 0x17
        /*00ba*/ 	.short	(.L_31 - .L_30)
.L_30:
        /*00bc*/ 	.word	0x00000000
        /*00c0*/ 	.short	0x0002
        /*00c2*/ 	.short	0x0010
        /*00c4*/ 	.byte	0x00, 0xf4, 0x21, 0x00


	//----- nvinfo : EIATTR_KPARAM_INFO
	.align		4
.L_31:
        /*00c8*/ 	.byte	0x04, 0x17
        /*00ca*/ 	.short	(.L_33 - .L_32)
.L_32:
        /*00cc*/ 	.word	0x00000000
        /*00d0*/ 	.short	0x0001
        /*00d2*/ 	.short	0x0008
        /*00d4*/ 	.byte	0x00, 0xf4, 0x21, 0x00


	//----- nvinfo : EIATTR_KPARAM_INFO
	.align		4
.L_33:
        /*00d8*/ 	.byte	0x04, 0x17
        /*00da*/ 	.short	(.L_35 - .L_34)
.L_34:
        /*00dc*/ 	.word	0x00000000
        /*00e0*/ 	.short	0x0000
        /*00e2*/ 	.short	0x0000
        /*00e4*/ 	.byte	0x00, 0xf4, 0x21, 0x00


	//----- nvinfo : EIATTR_SPARSE_MMA_MASK
	.align		4
.L_35:
        /*00e8*/ 	.byte	0x03, 0x50
        /*00ea*/ 	.short	0x0000


	//----- nvinfo : EIATTR_MAXREG_COUNT
	.align		4
        /*00ec*/ 	.byte	0x03, 0x1b
        /*00ee*/ 	.short	0x00ff


	//----- nvinfo : EIATTR_NUM_BARRIERS
	.align		4
        /*00f0*/ 	.byte	0x02, 0x4c
        /*00f2*/ 	.byte	0x01
	.zero		1


	//----- nvinfo : EIATTR_MERCURY_ISA_VERSION
	.align		4
        /*00f4*/ 	.byte	0x03, 0x5f
        /*00f6*/ 	.short	0x0101


	//----- nvinfo : EIATTR_EXIT_INSTR_OFFSETS
	.align		4
        /*00f8*/ 	.byte	0x04, 0x1c
        /*00fa*/ 	.short	(.L_37 - .L_36)


	//   ....[0]....
.L_36:
        /*00fc*/ 	.word	0x00003650


	//   ....[1]....
        /*0100*/ 	.word	0x00003670


	//----- nvinfo : EIATTR_REQNTID
	.align		4
.L_37:
        /*0104*/ 	.byte	0x04, 0x10
        /*0106*/ 	.short	(.L_39 - .L_38)
.L_38:
        /*0108*/ 	.word	0x00000100
        /*010c*/ 	.word	0x00000001
        /*0110*/ 	.word	0x00000001


	//----- nvinfo : EIATTR_CBANK_PARAM_SIZE
	.align		4
.L_39:
        /*0114*/ 	.byte	0x03, 0x19
        /*0116*/ 	.short	0x0050


	//----- nvinfo : EIATTR_PARAM_CBANK
	.align		4
        /*0118*/ 	.byte	0x04, 0x0a
        /*011a*/ 	.short	(.L_41 - .L_40)
	.align		4
.L_40:
        /*011c*/ 	.word	index@(.nv.constant0.matmul_kernel)
        /*0120*/ 	.short	0x0210
        /*0122*/ 	.short	0x0050


	//----- nvinfo : EIATTR_SW_WAR
	.align		4
.L_41:
        /*0124*/ 	.byte	0x04, 0x36
        /*0126*/ 	.short	(.L_43 - .L_42)
.L_42:
        /*0128*/ 	.word	0x00000008
.L_43:


//--------------------- .nv.callgraph             --------------------------
	.section	.nv.callgraph,"",@"SHT_CUDA_CALLGRAPH"
	.align	4
	.sectionentsize	8
	.align		4
        /*0000*/ 	.word	0x00000000
	.align		4
        /*0004*/ 	.word	0xffffffff
	.align		4
        /*0008*/ 	.word	0x00000000
	.align		4
        /*000c*/ 	.word	0xfffffffe
	.align		4
        /*0010*/ 	.word	0x00000000
	.align		4
        /*0014*/ 	.word	0xfffffffd
	.align		4
        /*0018*/ 	.word	0x00000000
	.align		4
        /*001c*/ 	.word	0xfffffffc


//--------------------- .text.matmul_kernel       --------------------------
	.section	.text.matmul_kernel,"ax",@progbits
	.align	128
        .global         matmul_kernel
        .type           matmul_kernel,@function
        .size           matmul_kernel,(.L_x_3 - matmul_kernel)
        .other          matmul_kernel,@"STO_CUDA_ENTRY STV_DEFAULT"
matmul_kernel:
.text.matmul_kernel:
[----:B------:R-:W0:Y:S08]  /*0000*/  LDC R1, c[0x0][0x28] ;  /* 0x00000a00ff017b82 */ /* 0x000e300000000800 */
[----:B------:R-:W1:Y:S01]  /*0010*/  LDC.64 R8, c[0x0][0x228] ;  /* 0x00008a00ff087b82 */ /* 0x000e620000000a00 */
[----:B------:R-:W2:Y:S01]  /*0020*/  S2R R5, SR_CTAID.X ;  /* 0x0000000000057919 */ /* 0x000ea20000002500 */
[----:B------:R-:W-:Y:S01]  /*0030*/  ULDC.64 UR10, c[0x0][0x208] ;  /* 0x00008200000a7ab9 */ /* 0x000fe20000000a00 */
[----:B------:R-:W-:-:S02]  /*0040*/  CS2R R24, SRZ ;  /* 0x0000000000187805 */ /* 0x000fc4000001ff00 */
[----:B------:R-:W-:Y:S02]  /*0050*/  CS2R R26, SRZ ;  /* 0x00000000001a7805 */ /* 0x000fe4000001ff00 */
[----:B------:R-:W-:Y:S02]  /*0060*/  CS2R R28, SRZ ;  /* 0x00000000001c7805 */ /* 0x000fe4000001ff00 */
[----:B------:R-:W-:Y:S02]  /*0070*/  CS2R R30, SRZ ;  /* 0x00000000001e7805 */ /* 0x000fe4000001ff00 */
[----:B------:R-:W-:Y:S01]  /*0080*/  CS2R R32, SRZ ;  /* 0x0000000000207805 */ /* 0x000fe2000001ff00 */
[----:B------:R-:W3:Y:S01]  /*0090*/  LDC R92, c[0x0][0x230] ;  /* 0x00008c00ff5c7b82 */ /* 0x000ee20000000800 */
[----:B------:R-:W-:Y:S02]  /*00a0*/  CS2R R34, SRZ ;  /* 0x0000000000227805 */ /* 0x000fe4000001ff00 */
[----:B------:R-:W-:-:S02]  /*00b0*/  CS2R R36, SRZ ;  /* 0x0000000000247805 */ /* 0x000fc4000001ff00 */
[----:B------:R-:W-:Y:S02]  /*00c0*/  CS2R R38, SRZ ;  /* 0x0000000000267805 */ /* 0x000fe4000001ff00 */
[----:B------:R-:W-:Y:S02]  /*00d0*/  CS2R R40, SRZ ;  /* 0x0000000000287805 */ /* 0x000fe4000001ff00 */
[----:B------:R-:W-:Y:S02]  /*00e0*/  CS2R R42, SRZ ;  /* 0x00000000002a7805 */ /* 0x000fe4000001ff00 */
[----:B------:R-:W-:Y:S02]  /*00f0*/  CS2R R44, SRZ ;  /* 0x00000000002c7805 */ /* 0x000fe4000001ff00 */
[----:B------:R-:W-:Y:S01]  /*0100*/  CS2R R46, SRZ ;  /* 0x00000000002e7805 */ /* 0x000fe2000001ff00 */
[----:B------:R-:W4:Y:S01]  /*0110*/  S2UR UR8, SR_CgaCtaId ;  /* 0x00000000000879c3 */ /* 0x000f220000008800 */
[----:B------:R-:W-:-:S02]  /*0120*/  CS2R R48, SRZ ;  /* 0x0000000000307805 */ /* 0x000fc4000001ff00 */
[----:B------:R-:W-:Y:S02]  /*0130*/  CS2R R50, SRZ ;  /* 0x0000000000327805 */ /* 0x000fe4000001ff00 */
[----:B------:R-:W-:Y:S02]  /*0140*/  CS2R R52, SRZ ;  /* 0x0000000000347805 */ /* 0x000fe4000001ff00 */
[----:B------:R-:W-:Y:S01]  /*0150*/  CS2R R54, SRZ ;  /* 0x0000000000367805 */ /* 0x000fe2000001ff00 */
[----:B-1----:R-:W-:-:S05]  /*0160*/  VIADD R0, R9, 0x3f ;  /* 0x0000003f09007836 */ /* 0x002fca0000000000 */
[----:B------:R-:W-:Y:S01]  /*0170*/  SHF.R.S32.HI R3, RZ, 0x1f, R0 ;  /* 0x0000001fff037819 */ /* 0x000fe20000011400 */
[----:B---3--:R-:W-:-:S03]  /*0180*/  VIADD R92, R92, 0x1f ;  /* 0x0000001f5c5c7836 */ /* 0x008fc60000000000 */
[----:B------:R-:W-:Y:S02]  /*0190*/  LEA.HI R3, R3, R0, RZ, 0x6 ;  /* 0x0000000003037211 */ /* 0x000fe400078f30ff */
[----:B--2---:R-:W-:Y:S02]  /*01a0*/  IABS R10, R5 ;  /* 0x00000005000a7213 */ /* 0x004fe40000000000 */
[----:B------:R-:W-:-:S05]  /*01b0*/  SHF.R.S32.HI R3, RZ, 0x6, R3 ;  /* 0x00000006ff037819 */ /* 0x000fca0000011403 */
[----:B------:R-:W-:-:S05]  /*01c0*/  IMAD.SHL.U32 R4, R3, 0x8, RZ ;  /* 0x0000000803047824 */ /* 0x000fca00078e00ff */
[-C--:B------:R-:W-:Y:S02]  /*01d0*/  IABS R7, R4.reuse ;  /* 0x0000000400077213 */ /* 0x080fe40000000000 */
[----:B------:R-:W-:Y:S02]  /*01e0*/  IABS R12, R4 ;  /* 0x00000004000c7213 */ /* 0x000fe40000000000 */
[----:B------:R-:W1:Y:S08]  /*01f0*/  I2F.RP R0, R7 ;  /* 0x0000000700007306 */ /* 0x000e700000209400 */
[----:B-1----:R-:W1:Y:S02]  /*0200*/  MUFU.RCP R0, R0 ;  /* 0x0000000000007308 */ /* 0x002e640000001000 */
[----:B-1----:R-:W-:-:S02]  /*0210*/  VIADD R2, R0, 0xffffffe ;  /* 0x0ffffffe00027836 */ /* 0x002fc40000000000 */
[----:B------:R-:W-:-:S04]  /*0220*/  IMAD.MOV R0, RZ, RZ, -R12 ;  /* 0x000000ffff007224 */ /* 0x000fc800078e0a0c */
[----:B------:R1:W2:Y:S02]  /*0230*/  F2I.FTZ.U32.TRUNC.NTZ R3, R2 ;  /* 0x0000000200037305 */ /* 0x0002a4000021f000 */
[----:B-1----:R-:W-:Y:S02]  /*0240*/  IMAD.MOV.U32 R2, RZ, RZ, RZ ;  /* 0x000000ffff027224 */ /* 0x002fe400078e00ff */
[----:B--2---:R-:W-:-:S04]  /*0250*/  IMAD.MOV R6, RZ, RZ, -R3 ;  /* 0x000000ffff067224 */ /* 0x004fc800078e0a03 */
[----:B------:R-:W-:Y:S02]  /*0260*/  IMAD R11, R6, R7, RZ ;  /* 0x00000007060b7224 */ /* 0x000fe400078e02ff */
[----:B------:R-:W-:Y:S02]  /*0270*/  IMAD.MOV.U32 R6, RZ, RZ, R10 ;  /* 0x000000ffff067224 */ /* 0x000fe400078e000a */
[----:B------:R-:W-:-:S06]  /*0280*/  IMAD.HI.U32 R3, R3, R11, R2 ;  /* 0x0000000b03037227 */ /* 0x000fcc00078e0002 */
[----:B------:R-:W-:-:S04]  /*0290*/  IMAD.HI.U32 R3, R3, R6, RZ ;  /* 0x0000000603037227 */ /* 0x000fc800078e00ff */
[----:B------:R-:W-:-:S05]  /*02a0*/  IMAD R0, R3, R0, R6 ;  /* 0x0000000003007224 */ /* 0x000fca00078e0206 */
[----:B------:R-:W-:-:S13]  /*02b0*/  ISETP.GT.U32.AND P1, PT, R7, R0, PT ;  /* 0x000000000700720c */ /* 0x000fda0003f24070 */
[----:B------:R-:W-:Y:S02]  /*02c0*/  @!P1 IMAD.IADD R0, R0, 0x1, -R7 ;  /* 0x0000000100009824 */ /* 0x000fe400078e0a07 */
[----:B------:R-:W-:Y:S01]  /*02d0*/  @!P1 VIADD R3, R3, 0x1 ;  /* 0x0000000103039836 */ /* 0x000fe20000000000 */
[----:B------:R-:W-:Y:S02]  /*02e0*/  ISETP.NE.AND P1, PT, R4, RZ, PT ;  /* 0x000000ff0400720c */ /* 0x000fe40003f25270 */
[----:B------:R-:W-:Y:S02]  /*02f0*/  ISETP.GE.U32.AND P0, PT, R0, R7, PT ;  /* 0x000000070000720c */ /* 0x000fe40003f06070 */
[----:B------:R-:W-:-:S04]  /*0300*/  LOP3.LUT R0, R5, R4, RZ, 0x3c, !PT ;  /* 0x0000000405007212 */ /* 0x000fc800078e3cff */
[----:B------:R-:W-:Y:S01]  /*0310*/  ISETP.GE.AND P2, PT, R0, RZ, PT ;  /* 0x000000ff0000720c */ /* 0x000fe20003f46270 */
[----:B------:R-:W-:-:S06]  /*0320*/  VIADD R0, R8, 0x7f ;  /* 0x0000007f08007836 */ /* 0x000fcc0000000000 */
[----:B------:R-:W-:-:S04]  /*0330*/  @P0 VIADD R3, R3, 0x1 ;  /* 0x0000000103030836 */ /* 0x000fc80000000000 */
[----:B------:R-:W-:Y:S01]  /*0340*/  IMAD.MOV.U32 R2, RZ, RZ, R3 ;  /* 0x000000ffff027224 */ /* 0x000fe200078e0003 */
[----:B------:R-:W-:-:S03]  /*0350*/  SHF.R.S32.HI R3, RZ, 0x1f, R0 ;  /* 0x0000001fff037819 */ /* 0x000fc60000011400 */
[----:B------:R-:W-:Y:S01]  /*0360*/  @!P2 IMAD.MOV R2, RZ, RZ, -R2 ;  /* 0x000000ffff02a224 */ /* 0x000fe200078e0a02 */
[----:B------:R-:W-:Y:S02]  /*0370*/  @!P1 LOP3.LUT R2, RZ, R4, RZ, 0x33, !PT ;  /* 0x00000004ff029212 */ /* 0x000fe400078e33ff */
[----:B------:R-:W-:-:S03]  /*0380*/  LEA.HI R3, R3, R0, RZ, 0x7 ;  /* 0x0000000003037211 */ /* 0x000fc600078f38ff */
[----:B------:R-:W-:Y:S02]  /*0390*/  IMAD.SHL.U32 R6, R2, 0x8, RZ ;  /* 0x0000000802067824 */ /* 0x000fe400078e00ff */
[----:B------:R-:W-:-:S03]  /*03a0*/  IMAD.MOV R2, RZ, RZ, -R2 ;  /* 0x000000ffff027224 */ /* 0x000fc600078e0a02 */
[----:B------:R-:W-:Y:S01]  /*03b0*/  LEA.HI.SX32 R3, R3, -R6, 0x19 ;  /* 0x8000000603037211 */ /* 0x000fe200078fcaff */
[----:B------:R-:W-:-:S03]  /*03c0*/  IMAD R13, R4, R2, R5 ;  /* 0x00000002040d7224 */ /* 0x000fc600078e0205 */
[----:B------:R-:W-:-:S04]  /*03d0*/  VIMNMX R10, R3, 0x8, PT ;  /* 0x00000008030a7848 */ /* 0x000fc80003fe0100 */
[-C--:B------:R-:W-:Y:S02]  /*03e0*/  IABS R7, R10.reuse ;  /* 0x0000000a00077213 */ /* 0x080fe40000000000 */
[----:B------:R-:W-:Y:S02]  /*03f0*/  IABS R4, R10 ;  /* 0x0000000a00047213 */ /* 0x000fe40000000000 */
[----:B------:R-:W1:Y:S01]  /*0400*/  I2F.RP R0, R7 ;  /* 0x0000000700007306 */ /* 0x000e620000209400 */
[C---:B------:R-:W-:Y:S02]  /*0410*/  R2UR UR5, R10.reuse ;  /* 0x000000000a0572ca */ /* 0x040fe400000e0000 */
[----:B------:R-:W-:-:S11]  /*0420*/  R2UR UR6, R10 ;  /* 0x000000000a0672ca */ /* 0x000fd600000e0000 */
[----:B------:R-:W-:Y:S01]  /*0430*/  UISETP.NE.AND UP0, UPT, UR5, URZ, UPT ;  /* 0x0000003f0500728c */ /* 0x000fe2000bf05270 */
[----:B-1----:R-:W1:Y:S02]  /*0440*/  MUFU.RCP R0, R0 ;  /* 0x0000000000007308 */ /* 0x002e640000001000 */
[----:B-1----:R-:W-:Y:S02]  /*0450*/  VIADD R3, R0, 0xffffffe ;  /* 0x0ffffffe00037836 */ /* 0x002fe40000000000 */
[----:B------:R-:W-:-:S04]  /*0460*/  IMAD.MOV R0, RZ, RZ, -R4 ;  /* 0x000000ffff007224 */ /* 0x000fc800078e0a04 */
[----:B------:R-:W1:Y:S02]  /*0470*/  F2I.FTZ.U32.TRUNC.NTZ R3, R3 ;  /* 0x0000000300037305 */ /* 0x000e64000021f000 */
[----:B-1----:R-:W-:-:S04]  /*0480*/  IMAD.MOV R11, RZ, RZ, -R3 ;  /* 0x000000ffff0b7224 */ /* 0x002fc800078e0a03 */
[----:B------:R-:W-:Y:S01]  /*0490*/  IMAD.MOV.U32 R2, RZ, RZ, R11 ;  /* 0x000000ffff027224 */ /* 0x000fe200078e000b */
[----:B------:R-:W-:-:S03]  /*04a0*/  IABS R11, R13 ;  /* 0x0000000d000b7213 */ /* 0x000fc60000000000 */
[----:B------:R-:W-:Y:S02]  /*04b0*/  IMAD R5, R2, R7, RZ ;  /* 0x0000000702057224 */ /* 0x000fe400078e02ff */
[----:B------:R-:W-:-:S04]  /*04c0*/  IMAD.MOV.U32 R2, RZ, RZ, RZ ;  /* 0x000000ffff027224 */ /* 0x000fc800078e00ff */
[----:B------:R-:W-:-:S06]  /*04d0*/  IMAD.HI.U32 R2, R3, R5, R2 ;  /* 0x0000000503027227 */ /* 0x000fcc00078e0002 */
[----:B------:R-:W-:-:S04]  /*04e0*/  IMAD.HI.U32 R2, R2, R11, RZ ;  /* 0x0000000b02027227 */ /* 0x000fc800078e00ff */
[----:B------:R-:W-:-:S05]  /*04f0*/  IMAD R0, R2, R0, R11 ;  /* 0x0000000002007224 */ /* 0x000fca00078e020b */
[----:B------:R-:W-:-:S13]  /*0500*/  ISETP.GT.U32.AND P1, PT, R7, R0, PT ;  /* 0x000000000700720c */ /* 0x000fda0003f24070 */
[----:B------:R-:W-:Y:S02]  /*0510*/  @!P1 IMAD.IADD R0, R0, 0x1, -R7 ;  /* 0x0000000100009824 */ /* 0x000fe400078e0a07 */
[----:B------:R-:W-:-:S03]  /*0520*/  @!P1 VIADD R2, R2, 0x1 ;  /* 0x0000000102029836 */ /* 0x000fc60000000000 */
[----:B------:R-:W-:Y:S02]  /*0530*/  ISETP.GE.U32.AND P0, PT, R0, R7, PT ;  /* 0x000000070000720c */ /* 0x000fe40003f06070 */
[----:B------:R-:W-:-:S04]  /*0540*/  LOP3.LUT R0, R13, R10, RZ, 0x3c, !PT ;  /* 0x0000000a0d007212 */ /* 0x000fc800078e3cff */
[----:B------:R-:W-:Y:S02]  /*0550*/  ISETP.GE.AND P2, PT, R0, RZ, PT ;  /* 0x000000ff0000720c */ /* 0x000fe40003f46270 */
[----:B------:R-:W1:Y:S05]  /*0560*/  S2R R0, SR_TID.X ;  /* 0x0000000000007919 */ /* 0x000e6a0000002100 */
[----:B------:R-:W-:Y:S01]  /*0570*/  @P0 VIADD R2, R2, 0x1 ;  /* 0x0000000102020836 */ /* 0x000fe20000000000 */
[----:B------:R-:W-:-:S05]  /*0580*/  ISETP.GE.AND P0, PT, R92, 0x20, PT ;  /* 0x000000205c00780c */ /* 0x000fca0003f06270 */
[----:B------:R-:W-:-:S05]  /*0590*/  @!P2 IMAD.MOV R2, RZ, RZ, -R2 ;  /* 0x000000ffff02a224 */ /* 0x000fca00078e0a02 */
[----:B------:R-:W-:-:S09]  /*05a0*/  R2UR UR4, R2 ;  /* 0x00000000020472ca */ /* 0x000fd200000e0000 */
[----:B------:R-:W-:-:S04]  /*05b0*/  @!UP0 ULOP3.LUT UR4, URZ, UR6, URZ, 0x33, !UPT ;  /* 0x000000063f048292 */ /* 0x000fc8000f8e333f */
[----:B------:R-:W-:Y:S02]  /*05c0*/  UIADD3 UR5, -UR4, URZ, URZ ;  /* 0x0000003f04057290 */ /* 0x000fe4000fffe13f */
[----:B------:R-:W-:Y:S01]  /*05d0*/  USHF.L.U32 UR9, UR4, 0x6, URZ ;  /* 0x0000000604097899 */ /* 0x000fe2000800063f */
[----:B-1----:R-:W-:Y:S02]  /*05e0*/  LOP3.LUT R3, R0, 0x7f, RZ, 0xc0, !PT ;  /* 0x0000007f00037812 */ /* 0x002fe400078ec0ff */
[----:B------:R-:W-:Y:S01]  /*05f0*/  SHF.R.U32.HI R67, RZ, 0x7, R0 ;  /* 0x00000007ff437819 */ /* 0x000fe20000011600 */
[----:B------:R-:W-:Y:S01]  /*0600*/  IMAD R2, R10, UR5, R13 ;  /* 0x000000050a027c24 */ /* 0x000fe2000f8e020d */
[----:B------:R-:W-:Y:S02]  /*0610*/  UMOV UR5, 0x400 ;  /* 0x0000040000057882 */ /* 0x000fe40000000000 */
[----:B----4-:R-:W-:Y:S01]  /*0620*/  ULEA UR8, UR8, UR5, 0x18 ;  /* 0x0000000508087291 */ /* 0x010fe2000f8ec03f */
[----:B------:R-:W-:Y:S01]  /*0630*/  IMAD.IADD R2, R6, 0x1, R2 ;  /* 0x0000000106027824 */ /* 0x000fe200078e0202 */
[----:B------:R-:W-:-:S03]  /*0640*/  SGXT.U32 R67, R67, 0x1 ;  /* 0x000000014343781a */ /* 0x000fc60000000000 */
[----:B------:R-:W-:Y:S01]  /*0650*/  IMAD R2, R2, 0x80, R3 ;  /* 0x0000008002027824 */ /* 0x000fe200078e0203 */
[----:B0-----:R-:W-:Y:S06]  /*0660*/  @!P0 BRA `(.L_x_0) ;  /* 0x0000001800b48947 */ /* 0x001fec0003800000 */
[----:B------:R-:W-:Y:S02]  /*0670*/  IABS R18, R8 ;  /* 0x0000000800127213 */ /* 0x000fe40000000000 */
[----:B------:R-:W-:Y:S02]  /*0680*/  CS2R R24, SRZ ;  /* 0x0000000000187805 */ /* 0x000fe4000001ff00 */
[----:B------:R-:W-:Y:S02]  /*0690*/  IABS R16, R9 ;  /* 0x0000000900107213 */ /* 0x000fe40000000000 */
[----:B------:R-:W-:Y:S01]  /*06a0*/  CS2R R26, SRZ ;  /* 0x00000000001a7805 */ /* 0x000fe2000001ff00 */
[----:B------:R-:W0:Y:S01]  /*06b0*/  I2F.RP R10, R18 ;  /* 0x00000012000a7306 */ /* 0x000e220000209400 */
[----:B------:R-:W-:Y:S02]  /*06c0*/  SHF.R.U32.HI R5, RZ, 0x5, R0 ;  /* 0x00000005ff057819 */ /* 0x000fe40000011600 */
[----:B------:R-:W-:-:S02]  /*06d0*/  CS2R R28, SRZ ;  /* 0x00000000001c7805 */ /* 0x000fc4000001ff00 */
[----:B------:R-:W-:Y:S02]  /*06e0*/  IABS R15, R2 ;  /* 0x00000002000f7213 */ /* 0x000fe40000000000 */
[----:B------:R-:W-:Y:S02]  /*06f0*/  CS2R R30, SRZ ;  /* 0x00000000001e7805 */ /* 0x000fe4000001ff00 */
[----:B------:R-:W-:Y:S02]  /*0700*/  R2UR UR13, R5 ;  /* 0x00000000050d72ca */ /* 0x000fe400000e0000 */
[----:B------:R-:W-:Y:S02]  /*0710*/  CS2R R32, SRZ ;  /* 0x0000000000207805 */ /* 0x000fe4000001ff00 */
[----:B------:R-:W-:Y:S01]  /*0720*/  LOP3.LUT R58, R0, 0x1f, RZ, 0xc0, !PT ;  /* 0x0000001f003a7812 */ /* 0x000fe200078ec0ff */
[----:B------:R-:W1:Y:S01]  /*0730*/  I2F.RP R3, R16 ;  /* 0x0000001000037306 */ /* 0x000e620000209400 */
[----:B------:R-:W-:-:S02]  /*0740*/  LOP3.LUT R94, R67, 0x2, RZ, 0xfc, !PT ;  /* 0x00000002435e7812 */ /* 0x000fc400078efcff */
[----:B------:R-:W-:Y:S02]  /*0750*/  CS2R R34, SRZ ;  /* 0x0000000000227805 */ /* 0x000fe4000001ff00 */
[C---:B------:R-:W-:Y:S02]  /*0760*/  LOP3.LUT R96, R67.reuse, 0x4, RZ, 0xfc, !PT ;  /* 0x0000000443607812 */ /* 0x040fe400078efcff */
[----:B------:R-:W-:Y:S02]  /*0770*/  CS2R R36, SRZ ;  /* 0x0000000000247805 */ /* 0x000fe4000001ff00 */
[C---:B------:R-:W-:Y:S02]  /*0780*/  LOP3.LUT R98, R67.reuse, 0x6, RZ, 0xfc, !PT ;  /* 0x0000000643627812 */ /* 0x040fe400078efcff */
[----:B------:R-:W-:Y:S02]  /*0790*/  CS2R R38, SRZ ;  /* 0x0000000000267805 */ /* 0x000fe4000001ff00 */
[C---:B------:R-:W-:Y:S01]  /*07a0*/  LOP3.LUT R99, R67.reuse, 0x8, RZ, 0xfc, !PT ;  /* 0x0000000843637812 */ /* 0x040fe200078efcff */
[----:B0-----:R-:W0:Y:S01]  /*07b0*/  MUFU.RCP R10, R10 ;  /* 0x0000000a000a7308 */ /* 0x001e220000001000 */
[C---:B------:R-:W-:Y:S01]  /*07c0*/  LOP3.LUT R100, R67.reuse, 0xa, RZ, 0xfc, !PT ;  /* 0x0000000a43647812 */ /* 0x040fe200078efcff */
[----:B------:R-:W-:Y:S01]  /*07d0*/  UIADD3 UR4, UR9, UR13, URZ ;  /* 0x0000000d09047290 */ /* 0x000fe2000fffe03f */
[C---:B------:R-:W-:Y:S01]  /*07e0*/  LOP3.LUT R101, R67.reuse, 0xc, RZ, 0xfc, !PT ;  /* 0x0000000c43657812 */ /* 0x040fe200078efcff */
[----:B------:R-:W-:Y:S01]  /*07f0*/  ULOP3.LUT UR16, UR9, 0x7, UR13, 0xf8, !UPT ;  /* 0x0000000709107892 */ /* 0x000fe2000f8ef80d */
[C---:B------:R-:W-:Y:S01]  /*0800*/  LOP3.LUT R102, R67.reuse, 0xe, RZ, 0xfc, !PT ;  /* 0x0000000e43667812 */ /* 0x040fe200078efcff */
[----:B------:R-:W-:Y:S01]  /*0810*/  UIADD3 UR5, UR4, 0x38, URZ ;  /* 0x0000003804057890 */ /* 0x000fe2000fffe03f */
[----:B------:R-:W-:Y:S01]  /*0820*/  LOP3.LUT R66, R67, 0x10, RZ, 0xfc, !PT ;  /* 0x0000001043427812 */ /* 0x000fe200078efcff */
[----:B-1----:R-:W1:Y:S01]  /*0830*/  MUFU.RCP R3, R3 ;  /* 0x0000000300037308 */ /* 0x002e620000001000 */
[----:B------:R-:W-:-:S02]  /*0840*/  ULOP3.LUT UR6, UR16, 0x30, URZ, 0xfc, !UPT ;  /* 0x0000003010067892 */ /* 0x000fc4000f8efc3f */
[----:B------:R-:W-:Y:S01]  /*0850*/  IMAD.U32 R14, RZ, RZ, UR16 ;  /* 0x00000010ff0e7e24 */ /* 0x000fe2000f8e00ff */
[----:B------:R-:W-:Y:S01]  /*0860*/  ULOP3.LUT UR7, UR16, 0x28, URZ, 0xfc, !UPT ;  /* 0x0000002810077892 */ /* 0x000fe2000f8efc3f */
[C---:B------:R-:W-:Y:S01]  /*0870*/  LOP3.LUT R65, R67.reuse, 0x12, RZ, 0xfc, !PT ;  /* 0x0000001243417812 */ /* 0x040fe200078efcff */
[----:B------:R-:W-:Y:S01]  /*0880*/  ULOP3.LUT UR12, UR16, 0x20, URZ, 0xfc, !UPT ;  /* 0x00000020100c7892 */ /* 0x000fe2000f8efc3f */
[C---:B------:R-:W-:Y:S01]  /*0890*/  LOP3.LUT R64, R67.reuse, 0x14, RZ, 0xfc, !PT ;  /* 0x0000001443407812 */ /* 0x040fe200078efcff */
[----:B------:R-:W-:Y:S01]  /*08a0*/  UIADD3 UR4, UR4, 0x18, URZ ;  /* 0x0000001804047890 */ /* 0x000fe2000fffe03f */
[----:B------:R-:W-:Y:S01]  /*08b0*/  IABS R14, R14 ;  /* 0x0000000e000e7213 */ /* 0x000fe20000000000 */
[----:B0-----:R-:W-:Y:S01]  /*08c0*/  VIADD R6, R10, 0xffffffe ;  /* 0x0ffffffe0a067836 */ /* 0x001fe20000000000 */
[----:B------:R-:W-:Y:S01]  /*08d0*/  ULOP3.LUT UR14, UR16, 0x10, URZ, 0xfc, !UPT ;  /* 0x00000010100e7892 */ /* 0x000fe2000f8efc3f */
[C---:B------:R-:W-:Y:S01]  /*08e0*/  LOP3.LUT R63, R67.reuse, 0x16, RZ, 0xfc, !PT ;  /* 0x00000016433f7812 */ /* 0x040fe200078efcff */
[----:B------:R-:W-:Y:S01]  /*08f0*/  ULOP3.LUT UR15, UR16, 0x8, URZ, 0xfc, !UPT ;  /* 0x00000008100f7892 */ /* 0x000fe2000f8efc3f */
[----:B------:R0:W2:Y:S01]  /*0900*/  F2I.FTZ.U32.TRUNC.NTZ R7, R6 ;  /* 0x0000000600077305 */ /* 0x0000a2000021f000 */
[----:B------:R-:W-:-:S02]  /*0910*/  LOP3.LUT R62, R67, 0x18, RZ, 0xfc, !PT ;  /* 0x00000018433e7812 */ /* 0x000fc400078efcff */
[----:B------:R-:W-:Y:S02]  /*0920*/  CS2R R40, SRZ ;  /* 0x0000000000287805 */ /* 0x000fe4000001ff00 */
[----:B------:R-:W-:Y:S01]  /*0930*/  LOP3.LUT R61, R67, 0x1a, RZ, 0xfc, !PT ;  /* 0x0000001a433d7812 */ /* 0x000fe200078efcff */
[----:B-1----:R-:W-:Y:S01]  /*0940*/  VIADD R4, R3, 0xffffffe ;  /* 0x0ffffffe03047836 */ /* 0x002fe20000000000 */
[C---:B------:R-:W-:Y:S02]  /*0950*/  LOP3.LUT R60, R67.reuse, 0x1c, RZ, 0xfc, !PT ;  /* 0x0000001c433c7812 */ /* 0x040fe400078efcff */
[----:B------:R-:W-:Y:S02]  /*0960*/  CS2R R42, SRZ ;  /* 0x00000000002a7805 */ /* 0x000fe4000001ff00 */
[----:B------:R-:W-:Y:S01]  /*0970*/  LOP3.LUT R59, R67, 0x1e, RZ, 0xfc, !PT ;  /* 0x0000001e433b7812 */ /* 0x000fe200078efcff */
[----:B------:R1:W3:Y:S01]  /*0980*/  F2I.FTZ.U32.TRUNC.NTZ R5, R4 ;  /* 0x0000000400057305 */ /* 0x0002e2000021f000 */
[----:B0-----:R-:W-:Y:S01]  /*0990*/  IMAD.MOV.U32 R6, RZ, RZ, RZ ;  /* 0x000000ffff067224 */ /* 0x001fe200078e00ff */
[----:B------:R-:W-:-:S02]  /*09a0*/  CS2R R44, SRZ ;  /* 0x00000000002c7805 */ /* 0x000fc4000001ff00 */
[----:B------:R-:W-:Y:S02]  /*09b0*/  CS2R R46, SRZ ;  /* 0x00000000002e7805 */ /* 0x000fe4000001ff00 */
[----:B------:R-:W-:Y:S02]  /*09c0*/  CS2R R48, SRZ ;  /* 0x0000000000307805 */ /* 0x000fe4000001ff00 */
[----:B------:R-:W-:Y:S02]  /*09d0*/  CS2R R50, SRZ ;  /* 0x0000000000327805 */ /* 0x000fe4000001ff00 */
[----:B------:R-:W-:Y:S01]  /*09e0*/  CS2R R52, SRZ ;  /* 0x0000000000347805 */ /* 0x000fe2000001ff00 */
[----:B--2---:R-:W-:Y:S01]  /*09f0*/  IMAD.MOV R13, RZ, RZ, -R7 ;  /* 0x000000ffff0d7224 */ /* 0x004fe200078e0a07 */
[----:B------:R-:W-:Y:S01]  /*0a00*/  CS2R R54, SRZ ;  /* 0x0000000000367805 */ /* 0x000fe2000001ff00 */
[----:B-1----:R-:W-:Y:S02]  /*0a10*/  IMAD.U32 R4, RZ, RZ, UR5 ;  /* 0x00000005ff047e24 */ /* 0x002fe4000f8e00ff */
[----:B------:R-:W-:-:S02]  /*0a20*/  IMAD R3, R13, R18, RZ ;  /* 0x000000120d037224 */ /* 0x000fc400078e02ff */
[----:B---3--:R-:W-:Y:S02]  /*0a30*/  IMAD.MOV R11, RZ, RZ, -R5 ;  /* 0x000000ffff0b7224 */ /* 0x008fe400078e0a05 */
[----:B------:R-:W-:Y:S01]  /*0a40*/  IMAD.HI.U32 R6, R7, R3, R6 ;  /* 0x0000000307067227 */ /* 0x000fe200078e0006 */
[----:B------:R-:W-:-:S03]  /*0a50*/  IABS R7, R4 ;  /* 0x0000000400077213 */ /* 0x000fc60000000000 */
[----:B------:R-:W-:Y:S02]  /*0a60*/  IMAD R3, R11, R16, RZ ;  /* 0x000000100b037224 */ /* 0x000fe400078e02ff */
[----:B------:R-:W-:Y:S02]  /*0a70*/  IMAD.MOV.U32 R4, RZ, RZ, RZ ;  /* 0x000000ffff047224 */ /* 0x000fe400078e00ff */
[----:B------:R-:W-:-:S04]  /*0a80*/  IMAD.HI.U32 R6, R6, R15, RZ ;  /* 0x0000000f06067227 */ /* 0x000fc800078e00ff */
[----:B------:R-:W-:-:S04]  /*0a90*/  IMAD.HI.U32 R4, R5, R3, R4 ;  /* 0x0000000305047227 */ /* 0x000fc800078e0004 */
[----:B------:R-:W-:Y:S02]  /*0aa0*/  IMAD.U32 R3, RZ, RZ, UR6 ;  /* 0x00000006ff037e24 */ /* 0x000fe4000f8e00ff */
[----:B------:R-:W-:Y:S02]  /*0ab0*/  IMAD.MOV.U32 R5, RZ, RZ, R7 ;  /* 0x000000ffff057224 */ /* 0x000fe400078e0007 */
[----:B------:R-:W-:Y:S01]  /*0ac0*/  IMAD.U32 R7, RZ, RZ, UR7 ;  /* 0x00000007ff077e24 */ /* 0x000fe2000f8e00ff */
[----:B------:R-:W-:Y:S01]  /*0ad0*/  IABS R11, R3 ;  /* 0x00000003000b7213 */ /* 0x000fe20000000000 */
[----:B------:R-:W-:-:S03]  /*0ae0*/  IMAD.HI.U32 R3, R4, R5, RZ ;  /* 0x0000000504037227 */ /* 0x000fc600078e00ff */
[----:B------:R-:W-:Y:S01]  /*0af0*/  IABS R12, R7 ;  /* 0x00000007000c7213 */ /* 0x000fe20000000000 */
[----:B------:R-:W-:Y:S02]  /*0b00*/  IMAD.MOV R10, RZ, RZ, -R6 ;  /* 0x000000ffff0a7224 */ /* 0x000fe400078e0a06 */
[----:B------:R-:W-:Y:S02]  /*0b10*/  IMAD.MOV.U32 R7, RZ, RZ, R11 ;  /* 0x000000ffff077224 */ /* 0x000fe400078e000b */
[----:B------:R-:W-:Y:S02]  /*0b20*/  IMAD.MOV R6, RZ, RZ, -R3 ;  /* 0x000000ffff067224 */ /* 0x000fe400078e0a03 */
[----:B------:R-:W-:Y:S02]  /*0b30*/  IMAD.MOV.U32 R11, RZ, RZ, R12 ;  /* 0x000000ffff0b7224 */ /* 0x000fe400078e000c */
[----:B------:R-:W-:Y:S02]  /*0b40*/  IMAD R15, R18, R10, R15 ;  /* 0x0000000a120f7224 */ /* 0x000fe400078e020f */
[----:B------:R-:W-:-:S02]  /*0b50*/  IMAD.U32 R10, RZ, RZ, UR12 ;  /* 0x0000000cff0a7e24 */ /* 0x000fc4000f8e00ff */
[----:B------:R-:W-:Y:S01]  /*0b60*/  IMAD.HI.U32 R3, R4, R7, RZ ;  /* 0x0000000704037227 */ /* 0x000fe200078e00ff */
[----:B------:R-:W-:Y:S02]  /*0b70*/  ISETP.GT.U32.AND P0, PT, R18, R15, PT ;  /* 0x0000000f1200720c */ /* 0x000fe40003f04070 */
[----:B------:R-:W-:Y:S01]  /*0b80*/  IABS R13, R10 ;  /* 0x0000000a000d7213 */ /* 0x000fe20000000000 */
[----:B------:R-:W-:Y:S02]  /*0b90*/  IMAD R5, R16, R6, R5 ;  /* 0x0000000610057224 */ /* 0x000fe400078e0205 */
[----:B------:R-:W-:-:S03]  /*0ba0*/  IMAD.HI.U32 R6, R4, R11, RZ ;  /* 0x0000000b04067227 */ /* 0x000fc600078e00ff */
[C---:B------:R-:W-:Y:S01]  /*0bb0*/  ISETP.GT.U32.AND P3, PT, R16.reuse, R5, PT ;  /* 0x000000051000720c */ /* 0x040fe20003f64070 */
[----:B------:R-:W-:Y:S02]  /*0bc0*/  IMAD.U32 R12, RZ, RZ, UR4 ;  /* 0x00000004ff0c7e24 */ /* 0x000fe4000f8e00ff */
[----:B------:R-:W-:Y:S02]  /*0bd0*/  IMAD.MOV R3, RZ, RZ, -R3 ;  /* 0x000000ffff037224 */ /* 0x000fe400078e0a03 */
[----:B------:R-:W-:Y:S01]  /*0be0*/  IMAD.MOV R10, RZ, RZ, -R6 ;  /* 0x000000ffff0a7224 */ /* 0x000fe200078e0a06 */
[----:B------:R-:W-:Y:S01]  /*0bf0*/  IABS R12, R12 ;  /* 0x0000000c000c7213 */ /* 0x000fe20000000000 */
[C---:B------:R-:W-:Y:S02]  /*0c00*/  IMAD R6, R16.reuse, R3, R7 ;  /* 0x0000000310067224 */ /* 0x040fe400078e0207 */
[C---:B------:R-:W-:Y:S02]  /*0c10*/  IMAD R7, R16.reuse, R10, R11 ;  /* 0x0000000a10077224 */ /* 0x040fe400078e020b */
[----:B------:R-:W-:Y:S01]  /*0c20*/  IMAD.U32 R10, RZ, RZ, UR14 ;  /* 0x0000000eff0a7e24 */ /* 0x000fe2000f8e00ff */
[C---:B------:R-:W-:Y:S01]  /*0c30*/  ISETP.GT.U32.AND P6, PT, R16.reuse, R6, PT ;  /* 0x000000061000720c */ /* 0x040fe20003fc4070 */
[----:B------:R-:W-:Y:S01]  /*0c40*/  IMAD.MOV.U32 R11, RZ, RZ, R12 ;  /* 0x000000ffff0b7224 */ /* 0x000fe200078e000c */
[----:B------:R-:W-:Y:S01]  /*0c50*/  ISETP.GT.U32.AND P4, PT, R16, R7, PT ;  /* 0x000000071000720c */ /* 0x000fe20003f84070 */
[----:B------:R-:W-:Y:S01]  /*0c60*/  IMAD.HI.U32 R3, R4, R13, RZ ;  /* 0x0000000d04037227 */ /* 0x000fe200078e00ff */
[----:B------:R-:W-:-:S03]  /*0c70*/  IABS R17, R10 ;  /* 0x0000000a00117213 */ /* 0x000fc60000000000 */
[----:B------:R-:W-:Y:S02]  /*0c80*/  IMAD.U32 R12, RZ, RZ, UR15 ;  /* 0x0000000fff0c7e24 */ /* 0x000fe4000f8e00ff */
[----:B------:R-:W-:Y:S02]  /*0c90*/  IMAD.MOV R10, RZ, RZ, -R3 ;  /* 0x000000ffff0a7224 */ /* 0x000fe400078e0a03 */
[----:B------:R-:W-:Y:S01]  /*0ca0*/  IMAD.HI.U32 R3, R4, R11, RZ ;  /* 0x0000000b04037227 */ /* 0x000fe200078e00ff */
[----:B------:R-:W-:-:S03]  /*0cb0*/  IABS R19, R12 ;  /* 0x0000000c00137213 */ /* 0x000fc60000000000 */
[C---:B------:R-:W-:Y:S02]  /*0cc0*/  IMAD R10, R16.reuse, R10, R13 ;  /* 0x0000000a100a7224 */ /* 0x040fe400078e020d */
[----:B------:R-:W-:Y:S02]  /*0cd0*/  IMAD.MOV R12, RZ, RZ, -R3 ;  /* 0x000000ffff0c7224 */ /* 0x000fe400078e0a03 */
[----:B------:R-:W-:Y:S01]  /*0ce0*/  IMAD.MOV.U32 R13, RZ, RZ, R19 ;  /* 0x000000ffff0d7224 */ /* 0x000fe200078e0013 */
[C---:B------:R-:W-:Y:S01]  /*0cf0*/  ISETP.GT.U32.AND P1, PT, R16.reuse, R10, PT ;  /* 0x0000000a1000720c */ /* 0x040fe20003f24070 */
[----:B------:R-:W-:Y:S02]  /*0d00*/  IMAD R11, R16, R12, R11 ;  /* 0x0000000c100b7224 */ /* 0x000fe400078e020b */
[----:B------:R-:W-:-:S03]  /*0d10*/  IMAD.HI.U32 R3, R4, R17, RZ ;  /* 0x0000001104037227 */ /* 0x000fc600078e00ff */
[----:B------:R-:W-:Y:S01]  /*0d20*/  ISETP.GT.U32.AND P5, PT, R16, R11, PT ;  /* 0x0000000b1000720c */ /* 0x000fe20003fa4070 */
[----:B------:R-:W-:-:S04]  /*0d30*/  IMAD.HI.U32 R12, R4, R13, RZ ;  /* 0x0000000d040c7227 */ /* 0x000fc800078e00ff */
[----:B------:R-:W-:Y:S02]  /*0d40*/  IMAD.MOV.U32 R19, RZ, RZ, R14 ;  /* 0x000000ffff137224 */ /* 0x000fe400078e000e */
[----:B------:R-:W-:Y:S02]  /*0d50*/  IMAD.MOV R3, RZ, RZ, -R3 ;  /* 0x000000ffff037224 */ /* 0x000fe400078e0a03 */
[----:B------:R-:W-:Y:S02]  /*0d60*/  IMAD.MOV R14, RZ, RZ, -R12 ;  /* 0x000000ffff0e7224 */ /* 0x000fe400078e0a0c */
[C---:B------:R-:W-:Y:S01]  /*0d70*/  IMAD R12, R16.reuse, R3, R17 ;  /* 0x00000003100c7224 */ /* 0x040fe200078e0211 */
[----:B------:R-:W-:Y:S01]  /*0d80*/  SHF.R.S32.HI R3, RZ, 0x1f, R92 ;  /* 0x0000001fff037819 */ /* 0x000fe2000001145c */
[C---:B------:R-:W-:Y:S01]  /*0d90*/  IMAD R13, R16.reuse, R14, R13 ;  /* 0x0000000e100d7224 */ /* 0x040fe200078e020d */
[----:B------:R-:W-:Y:S01]  /*0da0*/  SHF.R.S32.HI R17, RZ, 0x2, R0 ;  /* 0x00000002ff117819 */ /* 0x000fe20000011400 */
[----:B------:R-:W-:Y:S01]  /*0db0*/  @!P0 IMAD.IADD R15, R15, 0x1, -R18 ;  /* 0x000000010f0f8824 */ /* 0x000fe200078e0a12 */
[C---:B------:R-:W-:Y:S01]  /*0dc0*/  ISETP.GT.U32.AND P2, PT, R16.reuse, R12, PT ;  /* 0x0000000c1000720c */ /* 0x040fe20003f44070 */
[----:B------:R-:W-:Y:S01]  /*0dd0*/  @!P3 IMAD.IADD R5, R5, 0x1, -R16 ;  /* 0x000000010505b824 */ /* 0x000fe200078e0a10 */
[----:B------:R-:W-:Y:S01]  /*0de0*/  ISETP.GT.U32.AND P3, PT, R16, R13, PT ;  /* 0x0000000d1000720c */ /* 0x000fe20003f64070 */
[----:B------:R-:W-:Y:S01]  /*0df0*/  IMAD.HI.U32 R4, R4, R19, RZ ;  /* 0x0000001304047227 */ /* 0x000fe200078e00ff */
[----:B------:R-:W-:-:S02]  /*0e00*/  ISETP.GT.U32.AND P0, PT, R18, R15, PT ;  /* 0x0000000f1200720c */ /* 0x000fc40003f04070 */
[----:B------:R-:W-:Y:S01]  /*0e10*/  LEA.HI R92, R3, R92, RZ, 0x5 ;  /* 0x0000005c035c7211 */ /* 0x000fe200078f28ff */
[----:B------:R-:W-:Y:S01]  /*0e20*/  IMAD.MOV R4, RZ, RZ, -R4 ;  /* 0x000000ffff047224 */ /* 0x000fe200078e0a04 */
[----:B------:R-:W-:Y:S01]  /*0e30*/  SGXT R17, R17, 0x1 ;  /* 0x000000011111781a */ /* 0x000fe20000000200 */
[----:B------:R-:W-:Y:S01]  /*0e40*/  @!P6 IMAD.IADD R6, R6, 0x1, -R16 ;  /* 0x000000010606e824 */ /* 0x000fe200078e0a10 */
[----:B------:R-:W-:Y:S01]  /*0e50*/  SHF.R.S32.HI R92, RZ, 0x5, R92 ;  /* 0x00000005ff5c7819 */ /* 0x000fe2000001145c */
[C---:B------:R-:W-:Y:S02]  /*0e60*/  IMAD R14, R16.reuse, R4, R19 ;  /* 0x00000004100e7224 */ /* 0x040fe400078e0213 */
[--C-:B------:R-:W-:Y:S01]  /*0e70*/  @!P4 IMAD.IADD R7, R7, 0x1, -R16.reuse ;  /* 0x000000010707c824 */ /* 0x100fe200078e0a10 */
[----:B------:R-:W-:Y:S01]  /*0e80*/  ISETP.GT.U32.AND P4, PT, R16, R5, PT ;  /* 0x000000051000720c */ /* 0x000fe20003f84070 */
[--C-:B------:R-:W-:Y:S01]  /*0e90*/  @!P1 IMAD.IADD R10, R10, 0x1, -R16.reuse ;  /* 0x000000010a0a9824 */ /* 0x100fe200078e0a10 */
[C---:B------:R-:W-:Y:S01]  /*0ea0*/  ISETP.GT.U32.AND P6, PT, R16.reuse, R14, PT ;  /* 0x0000000e1000720c */ /* 0x040fe20003fc4070 */
[--C-:B------:R-:W-:Y:S01]  /*0eb0*/  @!P5 IMAD.IADD R11, R11, 0x1, -R16.reuse ;  /* 0x000000010b0bd824 */ /* 0x100fe200078e0a10 */
[----:B------:R-:W-:Y:S01]  /*0ec0*/  ISETP.GT.U32.AND P5, PT, R16, R6, PT ;  /* 0x000000061000720c */ /* 0x000fe20003fa4070 */
[--C-:B------:R-:W-:Y:S01]  /*0ed0*/  @!P2 IMAD.IADD R12, R12, 0x1, -R16.reuse ;  /* 0x000000010c0ca824 */ /* 0x100fe200078e0a10 */
[C---:B------:R-:W-:Y:S01]  /*0ee0*/  ISETP.GT.U32.AND P2, PT, R16.reuse, R7, PT ;  /* 0x000000071000720c */ /* 0x040fe20003f44070 */
[----:B------:R-:W-:Y:S01]  /*0ef0*/  @!P3 IMAD.IADD R13, R13, 0x1, -R16 ;  /* 0x000000010d0db824 */ /* 0x000fe200078e0a10 */
[----:B------:R-:W-:Y:S01]  /*0f00*/  ISETP.GT.U32.AND P3, PT, R16, R10, PT ;  /* 0x0000000a1000720c */ /* 0x000fe20003f64070 */
[----:B------:R-:W-:Y:S01]  /*0f10*/  @!P0 IMAD.IADD R15, R15, 0x1, -R18 ;  /* 0x000000010f0f8824 */ /* 0x000fe200078e0a12 */
[----:B------:R-:W-:Y:S01]  /*0f20*/  ISETP.GE.AND P0, PT, R2, RZ, PT ;  /* 0x000000ff0200720c */ /* 0x000fe20003f06270 */
[----:B------:R-:W-:Y:S01]  /*0f30*/  IMAD.SHL.U32 R4, R0, 0x20, RZ ;  /* 0x0000002000047824 */ /* 0x000fe200078e00ff */
[----:B------:R-:W-:Y:S01]  /*0f40*/  ISETP.NE.AND P1, PT, R8, RZ, PT ;  /* 0x000000ff0800720c */ /* 0x000fe20003f25270 */
[--C-:B------:R-:W-:Y:S01]  /*0f50*/  @!P4 IMAD.IADD R5, R5, 0x1, -R16.reuse ;  /* 0x000000010505c824 */ /* 0x100fe200078e0a10 */
[----:B------:R-:W-:Y:S01]  /*0f60*/  ISETP.GT.U32.AND P4, PT, R16, R11, PT ;  /* 0x0000000b1000720c */ /* 0x000fe20003f84070 */
[--C-:B------:R-:W-:Y:S01]  /*0f70*/  @!P6 IMAD.IADD R14, R14, 0x1, -R16.reuse ;  /* 0x000000010e0ee824 */ /* 0x100fe200078e0a10 */
[----:B------:R-:W-:Y:S01]  /*0f80*/  ISETP.GT.U32.AND P6, PT, R16, R13, PT ;  /* 0x0000000d1000720c */ /* 0x000fe20003fc4070 */
[--C-:B------:R-:W-:Y:S01]  /*0f90*/  @!P5 IMAD.IADD R6, R6, 0x1, -R16.reuse ;  /* 0x000000010606d824 */ /* 0x100fe200078e0a10 */
[----:B------:R-:W-:Y:S01]  /*0fa0*/  ISETP.GT.U32.AND P5, PT, R16, R12, PT ;  /* 0x0000000c1000720c */ /* 0x000fe20003fa4070 */
[--C-:B------:R-:W-:Y:S01]  /*0fb0*/  @!P2 IMAD.IADD R7, R7, 0x1, -R16.reuse ;  /* 0x000000010707a824 */ /* 0x100fe200078e0a10 */
[----:B------:R-:W-:Y:S01]  /*0fc0*/  ISETP.LE.AND P2, PT, RZ, UR5, PT ;  /* 0x00000005ff007c0c */ /* 0x000fe2000bf43270 */
[----:B------:R-:W-:Y:S01]  /*0fd0*/  @!P3 IMAD.IADD R10, R10, 0x1, -R16 ;  /* 0x000000010a0ab824 */ /* 0x000fe200078e0a10 */
[----:B------:R-:W-:Y:S01]  /*0fe0*/  ISETP.LE.AND P3, PT, RZ, UR6, PT ;  /* 0x00000006ff007c0c */ /* 0x000fe2000bf63270 */
[----:B------:R-:W-:Y:S01]  /*0ff0*/  @!P0 IMAD.MOV R15, RZ, RZ, -R15 ;  /* 0x000000ffff0f8224 */ /* 0x000fe200078e0a0f */
[----:B------:R-:W-:Y:S01]  /*1000*/  ISETP.GT.U32.AND P0, PT, R16, R14, PT ;  /* 0x0000000e1000720c */ /* 0x000fe20003f04070 */
[----:B------:R-:W-:Y:S01]  /*1010*/  IMAD.MOV.U32 R3, RZ, RZ, R6 ;  /* 0x000000ffff037224 */ /* 0x000fe200078e0006 */
[----:B------:R-:W-:Y:S01]  /*1020*/  @!P1 LOP3.LUT R15, RZ, R8, RZ, 0x33, !PT ;  /* 0x00000008ff0f9212 */ /* 0x000fe200078e33ff */
[--C-:B------:R-:W-:Y:S01]  /*1030*/  @!P4 IMAD.IADD R11, R11, 0x1, -R16.reuse ;  /* 0x000000010b0bc824 */ /* 0x100fe200078e0a10 */
[----:B------:R-:W-:Y:S01]  /*1040*/  ISETP.LE.AND P1, PT, RZ, UR7, PT ;  /* 0x00000007ff007c0c */ /* 0x000fe2000bf23270 */
[--C-:B------:R-:W-:Y:S01]  /*1050*/  @!P6 IMAD.IADD R13, R13, 0x1, -R16.reuse ;  /* 0x000000010d0de824 */ /* 0x100fe200078e0a10 */
[----:B------:R-:W-:Y:S01]  /*1060*/  ISETP.LE.AND P6, PT, RZ, UR12, PT ;  /* 0x0000000cff007c0c */ /* 0x000fe2000bfc3270 */
[--C-:B------:R-:W-:Y:S01]  /*1070*/  @!P5 IMAD.IADD R12, R12, 0x1, -R16.reuse ;  /* 0x000000010c0cd824 */ /* 0x100fe200078e0a10 */
[----:B------:R-:W-:Y:S01]  /*1080*/  ISETP.LE.AND P5, PT, RZ, UR4, PT ;  /* 0x00000004ff007c0c */ /* 0x000fe2000bfa3270 */
[----:B------:R-:W-:Y:S01]  /*1090*/  @!P2 IMAD.MOV R5, RZ, RZ, -R5 ;  /* 0x000000ffff05a224 */ /* 0x000fe200078e0a05 */
[----:B------:R-:W-:Y:S01]  /*10a0*/  ISETP.LE.AND P2, PT, RZ, UR14, PT ;  /* 0x0000000eff007c0c */ /* 0x000fe2000bf43270 */
[----:B------:R-:W-:Y:S01]  /*10b0*/  @!P3 IMAD.MOV R3, RZ, RZ, -R3 ;  /* 0x000000ffff03b224 */ /* 0x000fe200078e0a03 */
[----:B------:R-:W-:Y:S01]  /*10c0*/  ISETP.LE.AND P3, PT, RZ, UR15, PT ;  /* 0x0000000fff007c0c */ /* 0x000fe2000bf63270 */
[----:B------:R-:W-:Y:S01]  /*10d0*/  @!P0 IMAD.IADD R14, R14, 0x1, -R16 ;  /* 0x000000010e0e8824 */ /* 0x000fe200078e0a10 */
[----:B------:R-:W-:Y:S01]  /*10e0*/  ISETP.LE.AND P4, PT, RZ, UR16, PT ;  /* 0x00000010ff007c0c */ /* 0x000fe2000bf83270 */
[----:B------:R-:W-:Y:S01]  /*10f0*/  ULDC UR4, c[0x0][0x240] ;  /* 0x0000900000047ab9 */ /* 0x000fe20000000800 */
[----:B------:R-:W-:Y:S01]  /*1100*/  ISETP.NE.AND P0, PT, R9, RZ, PT ;  /* 0x000000ff0900720c */ /* 0x000fe20003f05270 */
[----:B------:R-:W-:Y:S01]  /*1110*/  @!P1 IMAD.MOV R7, RZ, RZ, -R7 ;  /* 0x000000ffff079224 */ /* 0x000fe200078e0a07 */
[----:B------:R-:W-:Y:S01]  /*1120*/  LOP3.LUT R6, RZ, R9, RZ, 0x33, !PT ;  /* 0x00000009ff067212 */ /* 0x000fe200078e33ff */
[----:B------:R-:W-:Y:S01]  /*1130*/  @!P6 IMAD.MOV R10, RZ, RZ, -R10 ;  /* 0x000000ffff0ae224 */ /* 0x000fe200078e0a0a */
[----:B------:R-:W-:Y:S01]  /*1140*/  ULDC.64 UR14, c[0x0][0x218] ;  /* 0x00008600000e7ab9 */ /* 0x000fe20000000a00 */
[----:B------:R-:W-:Y:S01]  /*1150*/  @!P5 IMAD.MOV R11, RZ, RZ, -R11 ;  /* 0x000000ffff0bd224 */ /* 0x000fe200078e0a0b */
[C---:B------:R-:W-:Y:S01]  /*1160*/  SEL R3, R6.reuse, R3, !P0 ;  /* 0x0000000306037207 */ /* 0x040fe20004000000 */
[----:B------:R-:W-:Y:S01]  /*1170*/  @!P2 IMAD.MOV R12, RZ, RZ, -R12 ;  /* 0x000000ffff0ca224 */ /* 0x000fe200078e0a0c */
[C---:B------:R-:W-:Y:S01]  /*1180*/  SEL R5, R6.reuse, R5, !P0 ;  /* 0x0000000506057207 */ /* 0x040fe20004000000 */
[----:B------:R-:W-:Y:S01]  /*1190*/  @!P3 IMAD.MOV R13, RZ, RZ, -R13 ;  /* 0x000000ffff0db224 */ /* 0x000fe200078e0a0d */
[C---:B------:R-:W-:Y:S01]  /*11a0*/  SEL R7, R6.reuse, R7, !P0 ;  /* 0x0000000706077207 */ /* 0x040fe20004000000 */
[----:B------:R-:W-:Y:S01]  /*11b0*/  IMAD R3, R3, UR4, RZ ;  /* 0x0000000403037c24 */ /* 0x000fe2000f8e02ff */
[C---:B------:R-:W-:Y:S01]  /*11c0*/  SEL R10, R6.reuse, R10, !P0 ;  /* 0x0000000a060a7207 */ /* 0x040fe20004000000 */
[----:B------:R-:W-:Y:S01]  /*11d0*/  @!P4 IMAD.MOV R14, RZ, RZ, -R14 ;  /* 0x000000ffff0ec224 */ /* 0x000fe200078e0a0e */
[C---:B------:R-:W-:Y:S01]  /*11e0*/  SEL R11, R6.reuse, R11, !P0 ;  /* 0x0000000b060b7207 */ /* 0x040fe20004000000 */
[----:B------:R-:W-:Y:S01]  /*11f0*/  IMAD R5, R5, UR4, RZ ;  /* 0x0000000405057c24 */ /* 0x000fe2000f8e02ff */
[----:B------:R-:W-:Y:S01]  /*1200*/  SHF.R.S32.HI R71, RZ, 0x1f, R3 ;  /* 0x0000001fff477819 */ /* 0x000fe20000011403 */
[----:B------:R-:W-:Y:S01]  /*1210*/  ULDC UR5, c[0x0][0x234] ;  /* 0x00008d0000057ab9 */ /* 0x000fe20000000800 */
[----:B------:R-:W-:Y:S01]  /*1220*/  IADD3 R68, P6, R3, UR14, RZ ;  /* 0x0000000e03447c10 */ /* 0x000fe2000ffde0ff */
[----:B------:R-:W-:Y:S01]  /*1230*/  IMAD R15, R15, UR5, RZ ;  /* 0x000000050f0f7c24 */ /* 0x000fe2000f8e02ff */
[C---:B------:R-:W-:Y:S01]  /*1240*/  SEL R12, R6.reuse, R12, !P0 ;  /* 0x0000000c060c7207 */ /* 0x040fe20004000000 */
[----:B------:R-:W0:Y:S01]  /*1250*/  LDC R3, c[0x0][0x238] ;  /* 0x00008e00ff037b82 */ /* 0x000e220000000800 */
[C---:B------:R-:W-:Y:S01]  /*1260*/  SEL R13, R6.reuse, R13, !P0 ;  /* 0x0000000d060d7207 */ /* 0x040fe20004000000 */
[----:B------:R-:W-:Y:S01]  /*1270*/  IMAD R7, R7, UR4, RZ ;  /* 0x0000000407077c24 */ /* 0x000fe2000f8e02ff */
[----:B------:R-:W-:Y:S01]  /*1280*/  SEL R6, R6, R14, !P0 ;  /* 0x0000000e06067207 */ /* 0x000fe20004000000 */
[----:B------:R-:W-:Y:S01]  /*1290*/  ULDC.64 UR6, c[0x0][0x210] ;  /* 0x0000840000067ab9 */ /* 0x000fe20000000a00 */
[----:B------:R-:W-:Y:S01]  /*12a0*/  SHF.R.S32.HI R69, RZ, 0x1f, R5 ;  /* 0x0000001fff457819 */ /* 0x000fe20000011405 */
[----:B------:R-:W-:Y:S01]  /*12b0*/  IMAD R10, R10, UR4, RZ ;  /* 0x000000040a0a7c24 */ /* 0x000fe2000f8e02ff */
[----:B------:R-:W-:Y:S01]  /*12c0*/  LOP3.LUT R4, R4, 0xf60, RZ, 0xc0, !PT ;  /* 0x00000f6004047812 */ /* 0x000fe200078ec0ff */
[----:B------:R-:W-:Y:S01]  /*12d0*/  IMAD R80, R6, UR4, RZ ;  /* 0x0000000406507c24 */ /* 0x000fe2000f8e02ff */
[----:B------:R-:W-:Y:S01]  /*12e0*/  IADD3 R6, P0, R5, UR14, RZ ;  /* 0x0000000e05067c10 */ /* 0x000fe2000ff1e0ff */
[----:B------:R-:W-:Y:S01]  /*12f0*/  IMAD R11, R11, UR4, RZ ;  /* 0x000000040b0b7c24 */ /* 0x000fe2000f8e02ff */
[----:B------:R-:W-:Y:S01]  /*1300*/  LOP3.LUT R4, R4, 0x90, R17, 0xf8, !PT ;  /* 0x0000009004047812 */ /* 0x000fe200078ef811 */
[----:B------:R-:W-:Y:S01]  /*1310*/  IMAD R12, R12, UR4, RZ ;  /* 0x000000040c0c7c24 */ /* 0x000fe2000f8e02ff */
[----:B------:R-:W-:Y:S01]  /*1320*/  SHF.R.S32.HI R95, RZ, 0x1f, R80 ;  /* 0x0000001fff5f7819 */ /* 0x000fe20000011450 */
[----:B------:R-:W-:Y:S01]  /*1330*/  IMAD R13, R13, UR4, RZ ;  /* 0x000000040d0d7c24 */ /* 0x000fe2000f8e02ff */
[----:B------:R-:W-:Y:S01]  /*1340*/  IADD3.X R69, R69, UR15, RZ, P0, !PT ;  /* 0x0000000f45457c10 */ /* 0x000fe200087fe4ff */
[----:B------:R-:W-:Y:S01]  /*1350*/  ULDC UR5, c[0x0][0x23c] ;  /* 0x00008f0000057ab9 */ /* 0x000fe20000000800 */
[----:B------:R-:W-:Y:S01]  /*1360*/  IADD3 R80, P0, R80, UR14, RZ ;  /* 0x0000000e50507c10 */ /* 0x000fe2000ff1e0ff */
[----:B------:R-:W-:Y:S01]  /*1370*/  UIADD3 UR4, UR8, 0x1000, URZ ;  /* 0x0000100008047890 */ /* 0x000fe2000fffe03f */
[----:B------:R-:W-:Y:S01]  /*1380*/  IADD3.X R71, R71, UR15, RZ, P6, !PT ;  /* 0x0000000f47477c10 */ /* 0x000fe2000b7fe4ff */
[----:B------:R-:W-:Y:S01]  /*1390*/  IMAD R57, R58, UR5, RZ ;  /* 0x000000053a397c24 */ /* 0x000fe2000f8e02ff */
[----:B------:R-:W-:Y:S01]  /*13a0*/  IADD3.X R95, R95, UR15, RZ, P0, !PT ;  /* 0x0000000f5f5f7c10 */ /* 0x000fe200087fe4ff */
[----:B------:R-:W-:Y:S01]  /*13b0*/  USHF.R.U32.HI UR4, URZ, 0x4, UR4 ;  /* 0x000000043f047899 */ /* 0x000fe20008011604 */
[----:B------:R-:W-:Y:S01]  /*13c0*/  LOP3.LUT P0, RZ, R0, 0x80, RZ, 0xc0, !PT ;  /* 0x0000008000ff7812 */ /* 0x000fe2000780c0ff */
[----:B0-----:R-:W-:Y:S01]  /*13d0*/  IMAD.SHL.U32 R56, R3, 0x20, RZ ;  /* 0x0000002003387824 */ /* 0x001fe200078e00ff */
[----:B------:R-:W-:Y:S01]  /*13e0*/  IADD3 R73, P6, R15, UR6, RZ ;  /* 0x000000060f497c10 */ /* 0x000fe2000ffde0ff */
[-C--:B------:R-:W-:Y:S01]  /*13f0*/  IMAD R23, R67, R3.reuse, RZ ;  /* 0x0000000343177224 */ /* 0x080fe200078e02ff */
[----:B------:R-:W-:Y:S01]  /*1400*/  SHF.R.S32.HI R75, RZ, 0x1f, R7 ;  /* 0x0000001fff4b7819 */ /* 0x000fe20000011407 */
[-C--:B------:R-:W-:Y:S01]  /*1410*/  IMAD R22, R59, R3.reuse, RZ ;  /* 0x000000033b167224 */ /* 0x080fe200078e02ff */
[----:B------:R-:W-:Y:S01]  /*1420*/  IADD3 R70, P5, R7, UR14, RZ ;  /* 0x0000000e07467c10 */ /* 0x000fe2000ffbe0ff */
[-C--:B------:R-:W-:Y:S01]  /*1430*/  IMAD R21, R60, R3.reuse, RZ ;  /* 0x000000033c157224 */ /* 0x080fe200078e02ff */
[----:B------:R-:W-:Y:S01]  /*1440*/  SEL R5, RZ, 0x90, !P0 ;  /* 0x00000090ff057807 */ /* 0x000fe20004000000 */
[----:B------:R-:W-:Y:S01]  /*1450*/  IMAD R20, R61, R3, RZ ;  /* 0x000000033d147224 */ /* 0x000fe200078e02ff */
[----:B------:R-:W-:Y:S01]  /*1460*/  LOP3.LUT R7, R4, R67, RZ, 0xfc, !PT ;  /* 0x0000004304077212 */ /* 0x000fe200078efcff */
[-C--:B------:R-:W-:Y:S01]  /*1470*/  IMAD R19, R62, R3.reuse, RZ ;  /* 0x000000033e137224 */ /* 0x080fe200078e02ff */
[----:B------:R-:W-:Y:S01]  /*1480*/  SHF.R.S32.HI R77, RZ, 0x1f, R10 ;  /* 0x0000001fff4d7819 */ /* 0x000fe2000001140a */
[-C--:B------:R-:W-:Y:S01]  /*1490*/  IMAD R18, R63, R3.reuse, RZ ;  /* 0x000000033f127224 */ /* 0x080fe200078e02ff */
[----:B------:R-:W-:Y:S01]  /*14a0*/  IADD3 R72, P4, R10, UR14, RZ ;  /* 0x0000000e0a487c10 */ /* 0x000fe2000ff9e0ff */
        /* <DEDUP_REMOVED lines=12> */
[----:B------:R-:W-:Y:S01]  /*1570*/  USHF.L.U32 UR14, UR5, 0x5, URZ ;  /* 0x00000005050e7899 */ /* 0x000fe2000800063f */
[----:B------:R-:W-:Y:S01]  /*1580*/  LEA.HI.X.SX32 R97, R15, UR7, 0x1, P6 ;  /* 0x000000070f617c11 */ /* 0x000fe2000b0f0eff */
[-C--:B------:R-:W-:Y:S01]  /*1590*/  IMAD R15, R66, R3.reuse, RZ ;  /* 0x00000003420f7224 */ /* 0x080fe200078e02ff */
[----:B------:R-:W-:Y:S01]  /*15a0*/  LOP3.LUT R5, R5, 0x7f, R0, 0x78, !PT ;  /* 0x0000007f05057812 */ /* 0x000fe200078e7800 */
[-C--:B------:R-:W-:Y:S01]  /*15b0*/  IMAD R13, R101, R3.reuse, RZ ;  /* 0x00000003650d7224 */ /* 0x080fe200078e02ff */
[----:B------:R-:W-:Y:S01]  /*15c0*/  SHF.R.S32.HI R4, RZ, 0x1f, R57 ;  /* 0x0000001fff047819 */ /* 0x000fe20000011439 */
[-C--:B------:R-:W-:Y:S01]  /*15d0*/  IMAD R9, R96, R3.reuse, RZ ;  /* 0x0000000360097224 */ /* 0x080fe200078e02ff */
[----:B------:R-:W-:Y:S01]  /*15e0*/  IADD3.X R75, R75, UR15, RZ, P5, !PT ;  /* 0x0000000f4b4b7c10 */ /* 0x000fe2000affe4ff */
[----:B------:R-:W-:Y:S01]  /*15f0*/  IMAD R8, R94, R3, RZ ;  /* 0x000000035e087224 */ /* 0x000fe200078e02ff */
[----:B------:R-:W-:Y:S01]  /*1600*/  LOP3.LUT R3, R7, 0x10, RZ, 0x3c, !PT ;  /* 0x0000001007037812 */ /* 0x000fe200078e3cff */
[----:B------:R-:W-:Y:S01]  /*1610*/  USGXT.U32 UR6, UR4, 0xe ;  /* 0x0000000e0406789a */ /* 0x000fe20008000000 */
[----:B------:R-:W-:Y:S01]  /*1620*/  IADD3.X R77, R77, UR15, RZ, P4, !PT ;  /* 0x0000000f4d4d7c10 */ /* 0x000fe2000a7fe4ff */
[----:B------:R-:W-:Y:S01]  /*1630*/  ULDC UR12, c[0x0][0x230] ;  /* 0x00008c00000c7ab9 */ /* 0x000fe20000000800 */
[----:B------:R-:W-:-:S02]  /*1640*/  IADD3.X R79, R79, UR15, RZ, P3, !PT ;  /* 0x0000000f4f4f7c10 */ /* 0x000fc40009ffe4ff */
[----:B------:R-:W-:Y:S02]  /*1650*/  IADD3.X R81, R81, UR15, RZ, P2, !PT ;  /* 0x0000000f51517c10 */ /* 0x000fe400097fe4ff */
[----:B------:R-:W-:Y:S01]  /*1660*/  IADD3.X R93, R93, UR15, RZ, P1, !PT ;  /* 0x0000000f5d5d7c10 */ /* 0x000fe20008ffe4ff */
[----:B------:R-:W-:-:S12]  /*1670*/  USHF.R.S32.HI UR15, URZ, 0x1f, UR14 ;  /* 0x0000001f3f0f7899 */ /* 0x000fd8000801140e */
.L_x_1:
[----:B------:R-:W-:Y:S02]  /*1680*/  ISETP.GE.AND P0, PT, R67, UR12, PT ;  /* 0x0000000c43007c0c */ /* 0x000fe4000bf06270 */
[----:B------:R-:W-:Y:S02]  /*1690*/  ISETP.GE.AND P3, PT, R94, UR12, PT ;  /* 0x0000000c5e007c0c */ /* 0x000fe4000bf66270 */
[-C--:B------:R-:W-:Y:S02]  /*16a0*/  IADD3 R88, P1, R23, R73.reuse, RZ ;  /* 0x0000004917587210 */ /* 0x080fe40007f3e0ff */
[----:B------:R-:W-:Y:S02]  /*16b0*/  IADD3 R86, P2, R8, R73, RZ ;  /* 0x0000004908567210 */ /* 0x000fe40007f5e0ff */
[----:B------:R-:W-:Y:S02]  /*16c0*/  PRMT R104, RZ, 0x7610, R104 ;  /* 0x00007610ff687816 */ /* 0x000fe40000000068 */
[----:B------:R-:W-:-:S02]  /*16d0*/  PRMT R106, RZ, 0x7610, R106 ;  /* 0x00007610ff6a7816 */ /* 0x000fc4000000006a */
[-C--:B------:R-:W-:Y:S02]  /*16e0*/  LEA.HI.X.SX32 R89, R23, R97.reuse, 0x1, P1 ;  /* 0x0000006117597211 */ /* 0x080fe400008f0eff */
[----:B------:R-:W-:Y:S02]  /*16f0*/  LEA.HI.X.SX32 R87, R8, R97, 0x1, P2 ;  /* 0x0000006108577211 */ /* 0x000fe400010f0eff */
[----:B------:R-:W-:Y:S01]  /*1700*/  ISETP.GE.AND P1, PT, R96, UR12, PT ;  /* 0x0000000c60007c0c */ /* 0x000fe2000bf26270 */
[----:B------:R0:W2:Y:S01]  /*1710*/  @!P0 LDG.E.U8 R104, desc[UR10][R88.64] ;  /* 0x0000000a58688981 */ /* 0x0000a2000c1e1100 */
[----:B------:R-:W-:Y:S02]  /*1720*/  ISETP.GE.AND P2, PT, R98, UR12, PT ;  /* 0x0000000c62007c0c */ /* 0x000fe4000bf46270 */
[-C--:B------:R-:W-:Y:S01]  /*1730*/  IADD3 R84, P0, R9, R73.reuse, RZ ;  /* 0x0000004909547210 */ /* 0x080fe20007f1e0ff */
[----:B------:R1:W3:Y:S01]  /*1740*/  @!P3 LDG.E.U8 R106, desc[UR10][R86.64] ;  /* 0x0000000a566ab981 */ /* 0x0002e2000c1e1100 */
[----:B------:R-:W-:-:S02]  /*1750*/  IADD3 R82, P3, R10, R73, RZ ;  /* 0x000000490a527210 */ /* 0x000fc40007f7e0ff */
[----:B------:R-:W-:Y:S02]  /*1760*/  PRMT R111, RZ, 0x7610, R111 ;  /* 0x00007610ff6f7816 */ /* 0x000fe4000000006f */
[----:B------:R-:W-:Y:S02]  /*1770*/  PRMT R109, RZ, 0x7610, R109 ;  /* 0x00007610ff6d7816 */ /* 0x000fe4000000006d */
[-C--:B------:R-:W-:Y:S02]  /*1780*/  LEA.HI.X.SX32 R85, R9, R97.reuse, 0x1, P0 ;  /* 0x0000006109557211 */ /* 0x080fe400000f0eff */
[----:B------:R-:W-:Y:S02]  /*1790*/  LEA.HI.X.SX32 R83, R10, R97, 0x1, P3 ;  /* 0x000000610a537211 */ /* 0x000fe400018f0eff */
[----:B0-----:R-:W-:Y:S01]  /*17a0*/  IADD3 R88, P4, R11, R73, RZ ;  /* 0x000000490b587210 */ /* 0x001fe20007f9e0ff */
[----:B------:R0:W4:Y:S01]  /*17b0*/  @!P1 LDG.E.U8 R111, desc[UR10][R84.64] ;  /* 0x0000000a546f9981 */ /* 0x000122000c1e1100 */
[----:B------:R-:W-:-:S02]  /*17c0*/  ISETP.GE.AND P0, PT, R99, UR12, PT ;  /* 0x0000000c63007c0c */ /* 0x000fc4000bf06270 */
[----:B------:R-:W-:Y:S01]  /*17d0*/  ISETP.GE.AND P1, PT, R100, UR12, PT ;  /* 0x0000000c64007c0c */ /* 0x000fe2000bf26270 */
[----:B------:R5:W4:Y:S01]  /*17e0*/  @!P2 LDG.E.U8 R109, desc[UR10][R82.64] ;  /* 0x0000000a526da981 */ /* 0x000b22000c1e1100 */
[----:B------:R-:W-:Y:S02]  /*17f0*/  ISETP.GE.AND P2, PT, R101, UR12, PT ;  /* 0x0000000c65007c0c */ /* 0x000fe4000bf46270 */
[----:B------:R-:W-:Y:S02]  /*1800*/  LEA.HI.X.SX32 R89, R11, R97, 0x1, P4 ;  /* 0x000000610b597211 */ /* 0x000fe400020f0eff */
[-C--:B-1----:R-:W-:Y:S02]  /*1810*/  IADD3 R86, P3, R12, R73.reuse, RZ ;  /* 0x000000490c567210 */ /* 0x082fe40007f7e0ff */
[----:B0-----:R-:W-:Y:S02]  /*1820*/  IADD3 R84, P4, R13, R73, RZ ;  /* 0x000000490d547210 */ /* 0x001fe40007f9e0ff */
[----:B------:R-:W-:-:S02]  /*1830*/  PRMT R107, RZ, 0x7610, R107 ;  /* 0x00007610ff6b7816 */ /* 0x000fc4000000006b */
[----:B------:R-:W-:Y:S02]  /*1840*/  PRMT R105, RZ, 0x7610, R105 ;  /* 0x00007610ff697816 */ /* 0x000fe40000000069 */
[----:B------:R-:W-:Y:S02]  /*1850*/  PRMT R103, RZ, 0x7610, R103 ;  /* 0x00007610ff677816 */ /* 0x000fe40000000067 */
[-C--:B------:R-:W-:Y:S01]  /*1860*/  LEA.HI.X.SX32 R87, R12, R97.reuse, 0x1, P3 ;  /* 0x000000610c577211 */ /* 0x080fe200018f0eff */
[----:B------:R0:W4:Y:S01]  /*1870*/  @!P0 LDG.E.U8 R107, desc[UR10][R88.64] ;  /* 0x0000000a586b8981 */ /* 0x000122000c1e1100 */
[----:B------:R-:W-:Y:S02]  /*1880*/  LEA.HI.X.SX32 R85, R13, R97, 0x1, P4 ;  /* 0x000000610d557211 */ /* 0x000fe400020f0eff */
[----:B-----5:R-:W-:Y:S01]  /*1890*/  IADD3 R82, P3, R14, R73, RZ ;  /* 0x000000490e527210 */ /* 0x020fe20007f7e0ff */
[----:B------:R1:W5:Y:S01]  /*18a0*/  @!P1 LDG.E.U8 R105, desc[UR10][R86.64] ;  /* 0x0000000a56699981 */ /* 0x000362000c1e1100 */
[----:B------:R-:W-:-:S02]  /*18b0*/  ISETP.GE.AND P0, PT, R102, UR12, PT ;  /* 0x0000000c66007c0c */ /* 0x000fc4000bf06270 */
[----:B------:R-:W-:Y:S01]  /*18c0*/  ISETP.GE.AND P1, PT, R66, UR12, PT ;  /* 0x0000000c42007c0c */ /* 0x000fe2000bf26270 */
[----:B------:R1:W5:Y:S01]  /*18d0*/  @!P2 LDG.E.U8 R103, desc[UR10][R84.64] ;  /* 0x0000000a5467a981 */ /* 0x000362000c1e1100 */
[----:B------:R-:W-:Y:S02]  /*18e0*/  ISETP.GE.AND P2, PT, R65, UR12, PT ;  /* 0x0000000c41007c0c */ /* 0x000fe4000bf46270 */
[----:B------:R-:W-:Y:S02]  /*18f0*/  LEA.HI.X.SX32 R83, R14, R97, 0x1, P3 ;  /* 0x000000610e537211 */ /* 0x000fe400018f0eff */
[-C--:B0-----:R-:W-:Y:S02]  /*1900*/  IADD3 R88, P4, R15, R73.reuse, RZ ;  /* 0x000000490f587210 */ /* 0x081fe40007f9e0ff */
[----:B-1----:R-:W-:Y:S02]  /*1910*/  IADD3 R86, P3, R16, R73, RZ ;  /* 0x0000004910567210 */ /* 0x002fe40007f7e0ff */
[----:B------:R-:W-:-:S02]  /*1920*/  PRMT R124, RZ, 0x7610, R124 ;  /* 0x00007610ff7c7816 */ /* 0x000fc4000000007c */
[----:B------:R-:W-:Y:S02]  /*1930*/  PRMT R122, RZ, 0x7610, R122 ;  /* 0x00007610ff7a7816 */ /* 0x000fe4000000007a */
[----:B------:R-:W-:Y:S02]  /*1940*/  PRMT R120, RZ, 0x7610, R120 ;  /* 0x00007610ff787816 */ /* 0x000fe40000000078 */
[-C--:B------:R-:W-:Y:S01]  /*1950*/  LEA.HI.X.SX32 R89, R15, R97.reuse, 0x1, P4 ;  /* 0x000000610f597211 */ /* 0x080fe200020f0eff */
[----:B------:R0:W5:Y:S01]  /*1960*/  @!P0 LDG.E.U8 R124, desc[UR10][R82.64] ;  /* 0x0000000a527c8981 */ /* 0x000162000c1e1100 */
[----:B------:R-:W-:Y:S02]  /*1970*/  LEA.HI.X.SX32 R87, R16, R97, 0x1, P3 ;  /* 0x0000006110577211 */ /* 0x000fe400018f0eff */
[----:B------:R-:W-:Y:S01]  /*1980*/  IADD3 R84, P4, R17, R73, RZ ;  /* 0x0000004911547210 */ /* 0x000fe20007f9e0ff */
        /* <DEDUP_REMOVED lines=15> */
[----:B------:R-:W5:Y:S01]  /*1a80*/  @!P1 LDG.E.U8 R116, desc[UR10][R82.64] ;  /* 0x0000000a52749981 */ /* 0x000f62000c1e1100 */
[----:B------:R-:W-:-:S02]  /*1a90*/  ISETP.GE.AND P0, PT, R61, UR12, PT ;  /* 0x0000000c3d007c0c */ /* 0x000fc4000bf06270 */
[----:B------:R-:W-:Y:S01]  /*1aa0*/  ISETP.GE.AND P1, PT, R60, UR12, PT ;  /* 0x0000000c3c007c0c */ /* 0x000fe2000bf26270 */
[----:B------:R1:W5:Y:S01]  /*1ab0*/  @!P2 LDG.E.U8 R114, desc[UR10][R88.64] ;  /* 0x0000000a5872a981 */ /* 0x000362000c1e1100 */
[----:B------:R-:W-:Y:S02]  /*1ac0*/  ISETP.GE.AND P2, PT, R59, UR12, PT ;  /* 0x0000000c3b007c0c */ /* 0x000fe4000bf46270 */
[----:B------:R-:W-:Y:S02]  /*1ad0*/  LEA.HI.X.SX32 R91, R20, R97, 0x1, P3 ;  /* 0x00000061145b7211 */ /* 0x000fe400018f0eff */
[-C--:B------:R-:W-:Y:S02]  /*1ae0*/  IADD3 R86, P3, R21, R73.reuse, RZ ;  /* 0x0000004915567210 */ /* 0x080fe40007f7e0ff */
[----:B0-----:R-:W-:Y:S02]  /*1af0*/  IADD3 R84, P4, R22, R73, RZ ;  /* 0x0000004916547210 */ /* 0x001fe40007f9e0ff */
[----:B------:R-:W-:-:S02]  /*1b00*/  PRMT R112, RZ, 0x7610, R112 ;  /* 0x00007610ff707816 */ /* 0x000fc40000000070 */
[----:B------:R-:W-:Y:S02]  /*1b10*/  PRMT R110, RZ, 0x7610, R110 ;  /* 0x00007610ff6e7816 */ /* 0x000fe4000000006e */
[----:B------:R-:W-:Y:S02]  /*1b20*/  PRMT R108, RZ, 0x7610, R108 ;  /* 0x00007610ff6c7816 */ /* 0x000fe4000000006c */
[-C--:B------:R-:W-:Y:S01]  /*1b30*/  LEA.HI.X.SX32 R87, R21, R97.reuse, 0x1, P3 ;  /* 0x0000006115577211 */ /* 0x080fe200018f0eff */
[----:B------:R0:W5:Y:S01]  /*1b40*/  @!P0 LDG.E.U8 R112, desc[UR10][R90.64] ;  /* 0x0000000a5a708981 */ /* 0x000162000c1e1100 */
[----:B------:R-:W-:-:S03]  /*1b50*/  LEA.HI.X.SX32 R85, R22, R97, 0x1, P4 ;  /* 0x0000006116557211 */ /* 0x000fc600020f0eff */
[----:B------:R0:W5:Y:S04]  /*1b60*/  @!P1 LDG.E.U8 R110, desc[UR10][R86.64] ;  /* 0x0000000a566e9981 */ /* 0x000168000c1e1100 */
[----:B------:R-:W5:Y:S01]  /*1b70*/  @!P2 LDG.E.U8 R108, desc[UR10][R84.64] ;  /* 0x0000000a546ca981 */ /* 0x000f62000c1e1100 */
[----:B------:R-:W-:Y:S01]  /*1b80*/  BAR.SYNC.DEFER_BLOCKING 0x0 ;  /* 0x0000000000007b1d */ /* 0x000fe20000010000 */
[----:B-1----:R-:W-:Y:S02]  /*1b90*/  IADD3 R88, P1, R57, R70, RZ ;  /* 0x0000004639587210 */ /* 0x002fe40007f3e0ff */
[----:B------:R-:W-:-:S03]  /*1ba0*/  ISETP.GE.AND P0, PT, R58, UR12, PT ;  /* 0x0000000c3a007c0c */ /* 0x000fc6000bf06270 */
[C---:B------:R-:W-:Y:S01]  /*1bb0*/  IMAD.X R89, R4.reuse, 0x1, R75, P1 ;  /* 0x0000000104597824 */ /* 0x040fe200008e064b */
[C---:B0-----:R-:W-:Y:S02]  /*1bc0*/  IADD3 R90, P1, R57.reuse, R72, RZ ;  /* 0x00000048395a7210 */ /* 0x041fe40007f3e0ff */
[C---:B------:R-:W-:Y:S02]  /*1bd0*/  IADD3 R82, P3, R57.reuse, R68, RZ ;  /* 0x0000004439527210 */ /* 0x040fe40007f7e0ff */
[----:B------:R-:W-:Y:S01]  /*1be0*/  PRMT R113, RZ, 0x7610, R113 ;  /* 0x00007610ff717816 */ /* 0x000fe20000000071 */
[C---:B------:R-:W-:Y:S01]  /*1bf0*/  IMAD.X R91, R4.reuse, 0x1, R77, P1 ;  /* 0x00000001045b7824 */ /* 0x040fe200008e064d */
[----:B------:R-:W-:Y:S01]  /*1c00*/  IADD3 R86, P1, R57, R74, RZ ;  /* 0x0000004a39567210 */ /* 0x000fe20007f3e0ff */
[----:B------:R-:W-:Y:S01]  /*1c10*/  IMAD.X R83, R4, 0x1, R71, P3 ;  /* 0x0000000104537824 */ /* 0x000fe200018e0647 */
[----:B------:R-:W-:-:S03]  /*1c20*/  PRMT R115, RZ, 0x7610, R115 ;  /* 0x00007610ff737816 */ /* 0x000fc60000000073 */
[----:B------:R-:W-:Y:S01]  /*1c30*/  IMAD.X R87, R4, 0x1, R79, P1 ;  /* 0x0000000104577824 */ /* 0x000fe200008e064f */
[----:B------:R0:W5:Y:S01]  /*1c40*/  @!P0 LDG.E.U8 R113, desc[UR10][R82.64] ;  /* 0x0000000a52718981 */ /* 0x000162000c1e1100 */
[----:B------:R-:W-:-:S03]  /*1c50*/  PRMT R117, RZ, 0x7610, R117 ;  /* 0x00007610ff757816 */ /* 0x000fc60000000075 */
[----:B------:R1:W5:Y:S04]  /*1c60*/  @!P0 LDG.E.U8 R115, desc[UR10][R88.64] ;  /* 0x0000000a58738981 */ /* 0x000368000c1e1100 */
[----:B------:R1:W5:Y:S01]  /*1c70*/  @!P0 LDG.E.U8 R117, desc[UR10][R90.64] ;  /* 0x0000000a5a758981 */ /* 0x000362000c1e1100 */
[----:B0-----:R-:W-:-:S05]  /*1c80*/  IADD3 R82, P1, R57, R76, RZ ;  /* 0x0000004c39527210 */ /* 0x001fca0007f3e0ff */
[----:B------:R-:W-:Y:S01]  /*1c90*/  IMAD.X R83, R4, 0x1, R81, P1 ;  /* 0x0000000104537824 */ /* 0x000fe200008e0651 */
[----:B-1----:R-:W-:-:S05]  /*1ca0*/  IADD3 R88, P1, R57, R78, RZ ;  /* 0x0000004e39587210 */ /* 0x002fca0007f3e0ff */
[C---:B------:R-:W-:Y:S01]  /*1cb0*/  IMAD.X R89, R4.reuse, 0x1, R93, P1 ;  /* 0x0000000104597824 */ /* 0x040fe200008e065d */
[C---:B------:R-:W-:Y:S02]  /*1cc0*/  IADD3 R90, P1, R57.reuse, R80, RZ ;  /* 0x00000050395a7210 */ /* 0x040fe40007f3e0ff */
[----:B------:R-:W-:Y:S02]  /*1cd0*/  PRMT R119, RZ, 0x7610, R119 ;  /* 0x00007610ff777816 */ /* 0x000fe40000000077 */
[----:B------:R-:W-:Y:S01]  /*1ce0*/  PRMT R123, RZ, 0x7610, R123 ;  /* 0x00007610ff7b7816 */ /* 0x000fe2000000007b */
[----:B------:R-:W-:Y:S01]  /*1cf0*/  IMAD.X R91, R4, 0x1, R95, P1 ;  /* 0x00000001045b7824 */ /* 0x000fe200008e065f */
[----:B------:R-:W-:Y:S02]  /*1d00*/  IADD3 R84, P1, R57, R6, RZ ;  /* 0x0000000639547210 */ /* 0x000fe40007f3e0ff */
[----:B------:R0:W5:Y:S01]  /*1d10*/  @!P0 LDG.E.U8 R119, desc[UR10][R86.64] ;  /* 0x0000000a56778981 */ /* 0x000162000c1e1100 */
[----:B------:R-:W-:-:S03]  /*1d20*/  PRMT R121, RZ, 0x7610, R121 ;  /* 0x00007610ff797816 */ /* 0x000fc60000000079 */
[----:B------:R1:W5:Y:S01]  /*1d30*/  @!P0 LDG.E.U8 R123, desc[UR10][R82.64] ;  /* 0x0000000a527b8981 */ /* 0x000362000c1e1100 */
[----:B------:R-:W-:-:S03]  /*1d40*/  IMAD.X R85, R4, 0x1, R69, P1 ;  /* 0x0000000104557824 */ /* 0x000fc600008e0645 */
[----:B------:R-:W5:Y:S01]  /*1d50*/  @!P0 LDG.E.U8 R121, desc[UR10][R88.64] ;  /* 0x0000000a58798981 */ /* 0x000f62000c1e1100 */
[----:B0-----:R-:W-:Y:S02]  /*1d60*/  PRMT R86, RZ, 0x7610, R86 ;  /* 0x00007610ff567816 */ /* 0x001fe40000000056 */
[----:B-1----:R-:W-:-:S04]  /*1d70*/  PRMT R82, RZ, 0x7610, R82 ;  /* 0x00007610ff527816 */ /* 0x002fc80000000052 */
[----:B------:R-:W5:Y:S04]  /*1d80*/  @!P0 LDG.E.U8 R86, desc[UR10][R90.64] ;  /* 0x0000000a5a568981 */ /* 0x000f68000c1e1100 */
[----:B------:R-:W5:Y:S01]  /*1d90*/  @!P0 LDG.E.U8 R82, desc[UR10][R84.64] ;  /* 0x0000000a54528981 */ /* 0x000f62000c1e1100 */
[----:B------:R-:W-:-:S04]  /*1da0*/  USHF.L.U32 UR4, UR13, 0x5, URZ ;  /* 0x000000050d047899 */ /* 0x000fc8000800063f */
[----:B------:R-:W-:-:S04]  /*1db0*/  ULOP3.LUT UR4, UR4, 0x80, URZ, 0xc0, !UPT ;  /* 0x0000008004047892 */ /* 0x000fc8000f8ec03f */
[----:B------:R-:W-:-:S04]  /*1dc0*/  ULEA.HI UR4, UR8, UR4, URZ, 0x1c ;  /* 0x0000000408047291 */ /* 0x000fc8000f8fe03f */
[----:B------:R-:W-:Y:S01]  /*1dd0*/  ULOP3.LUT UR4, UR4, 0x3fff, URZ, 0xc0, !UPT ;  /* 0x00003fff04047892 */ /* 0x000fe2000f8ec03f */
[----:B------:R-:W-:Y:S01]  /*1de0*/  UMOV UR7, 0xc0000010 ;  /* 0xc000001000077882 */ /* 0x000fe20000000000 */
[----:B------:R-:W-:Y:S01]  /*1df0*/  UMOV UR5, 0xc0000010 ;  /* 0xc000001000057882 */ /* 0x000fe20000000000 */
[----:B--2---:R0:W-:Y:S04]  /*1e00*/  STS.U8 [R7+UR8], R104 ;  /* 0x0000006807007988 */ /* 0x0041e80008000008 */
[----:B---3--:R0:W-:Y:S04]  /*1e10*/  STS.U8 [R7+UR8+0x2], R106 ;  /* 0x0000026a07007988 */ /* 0x0081e80008000008 */
[----:B----4-:R0:W-:Y:S04]  /*1e20*/  STS.U8 [R7+UR8+0x4], R111 ;  /* 0x0000046f07007988 */ /* 0x0101e80008000008 */
[----:B------:R0:W-:Y:S04]  /*1e30*/  STS.U8 [R7+UR8+0x6], R109 ;  /* 0x0000066d07007988 */ /* 0x0001e80008000008 */
[----:B------:R0:W-:Y:S04]  /*1e40*/  STS.U8 [R7+UR8+0x8], R107 ;  /* 0x0000086b07007988 */ /* 0x0001e80008000008 */
[----:B-----5:R0:W-:Y:S04]  /*1e50*/  STS.U8 [R7+UR8+0xa], R105 ;  /* 0x00000a6907007988 */ /* 0x0201e80008000008 */
[----:B------:R0:W-:Y:S04]  /*1e60*/  STS.U8 [R7+UR8+0xc], R103 ;  /* 0x00000c6707007988 */ /* 0x0001e80008000008 */
[----:B------:R0:W-:Y:S04]  /*1e70*/  STS.U8 [R7+UR8+0xe], R124 ;  /* 0x00000e7c07007988 */ /* 0x0001e80008000008 */
[----:B------:R0:W-:Y:S04]  /*1e80*/  STS.U8 [R3+UR8], R122 ;  /* 0x0000007a03007988 */ /* 0x0001e80008000008 */
[----:B------:R0:W-:Y:S04]  /*1e90*/  STS.U8 [R3+UR8+0x2], R120 ;  /* 0x0000027803007988 */ /* 0x0001e80008000008 */
        /* <DEDUP_REMOVED lines=13> */
[----:B------:R0:W-:Y:S01]  /*1f70*/  STS.U8 [R5+UR8+0x1700], R82 ;  /* 0x0017005205007988 */ /* 0x0001e20008000008 */
[----:B------:R1:W-:Y:S06]  /*1f80*/  MEMBAR.ALL.CTA ;  /* 0x0000000000007992 */ /* 0x0003ec0000008000 */
[----:B-1----:R-:W1:Y:S02]  /*1f90*/  FENCE.VIEW.ASYNC.S ;  /* 0x00000000000073c6 */ /* 0x002e640000000000 */
[----:B-1----:R-:W-:Y:S06]  /*1fa0*/  BAR.SYNC.DEFER_BLOCKING 0x0 ;  /* 0x0000000000007b1d */ /* 0x002fec0000010000 */
[----:B------:R-:W-:-:S06]  /*1fb0*/  WARPGROUP.ARRIVE ;  /* 0x00000000000079c5 */ /* 0x000fcc0000000000 */
[----:B------:R-:W-:Y:S01]  /*1fc0*/  QGMMA.64x64x32.F32.E5M2.E5M2 R24, gdesc[UR4], R24, gsb0 ;  /* 0x00e00000041879f3 */ /* 0x000fe20008003818 */
[----:B------:R-:W-:Y:S01]  /*1fd0*/  VIADD R92, R92, 0xffffffff ;  /* 0xffffffff5c5c7836 */ /* 0x000fe20000000000 */
[----:B------:R-:W-:-:S04]  /*1fe0*/  IADD3 R70, P0, R70, UR14, RZ ;  /* 0x0000000e46467c10 */ /* 0x000fc8000ff1e0ff */
[----:B------:R-:W-:Y:S02]  /*1ff0*/  IADD3.X R75, R75, UR15, RZ, P0, !PT ;  /* 0x0000000f4b4b7c10 */ /* 0x000fe400087fe4ff */
[----:B------:R-:W-:Y:S02]  /*2000*/  ISETP.NE.U32.AND P0, PT, R92, RZ, PT ;  /* 0x000000ff5c00720c */ /* 0x000fe40003f05070 */
[----:B------:R-:W-:Y:S02]  /*2010*/  IADD3 R6, P5, R6, UR14, RZ ;  /* 0x0000000e06067c10 */ /* 0x000fe4000ffbe0ff */
[----:B------:R-:W-:Y:S02]  /*2020*/  IADD3 R68, P6, R68, UR14, RZ ;  /* 0x0000000e44447c10 */ /* 0x000fe4000ffde0ff */
[----:B------:R-:W-:Y:S02]  /*2030*/  IADD3.X R69, R69, UR15, RZ, P5, !PT ;  /* 0x0000000f45457c10 */ /* 0x000fe4000affe4ff */
[----:B------:R-:W-:-:S02]  /*2040*/  IADD3 R72, P1, R72, UR14, RZ ;  /* 0x0000000e48487c10 */ /* 0x000fc4000ff3e0ff */
[----:B------:R-:W-:Y:S02]  /*2050*/  IADD3 R74, P2, R74, UR14, RZ ;  /* 0x0000000e4a4a7c10 */ /* 0x000fe4000ff5e0ff */
[----:B------:R-:W-:Y:S02]  /*2060*/  IADD3 R76, P3, R76, UR14, RZ ;  /* 0x0000000e4c4c7c10 */ /* 0x000fe4000ff7e0ff */
[----:B------:R-:W-:Y:S02]  /*2070*/  IADD3 R78, P4, R78, UR14, RZ ;  /* 0x0000000e4e4e7c10 */ /* 0x000fe4000ff9e0ff */
[----:B------:R-:W-:Y:S02]  /*2080*/  IADD3 R80, P5, R80, UR14, RZ ;  /* 0x0000000e50507c10 */ /* 0x000fe4000ffbe0ff */
[----:B------:R-:W-:Y:S01]  /*2090*/  IADD3.X R71, R71, UR15, RZ, P6, !PT ;  /* 0x0000000f47477c10 */ /* 0x000fe2000b7fe4ff */
[----:B------:R-:W-:Y:S01]  /*20a0*/  UIADD3 UR12, UR12, -0x20, URZ ;  /* 0xffffffe00c0c7890 */ /* 0x000fe2000fffe03f */
[----:B------:R-:W-:-:S02]  /*20b0*/  IADD3 R73, P6, R56, R73, RZ ;  /* 0x0000004938497210 */ /* 0x000fc40007fde0ff */
[----:B------:R-:W-:Y:S02]  /*20c0*/  IADD3.X R77, R77, UR15, RZ, P1, !PT ;  /* 0x0000000f4d4d7c10 */ /* 0x000fe40008ffe4ff */
[----:B------:R-:W-:Y:S02]  /*20d0*/  IADD3.X R79, R79, UR15, RZ, P2, !PT ;  /* 0x0000000f4f4f7c10 */ /* 0x000fe400097fe4ff */
[----:B------:R-:W-:Y:S02]  /*20e0*/  IADD3.X R81, R81, UR15, RZ, P3, !PT ;  /* 0x0000000f51517c10 */ /* 0x000fe40009ffe4ff */
[----:B------:R-:W-:Y:S02]  /*20f0*/  IADD3.X R93, R93, UR15, RZ, P4, !PT ;  /* 0x0000000f5d5d7c10 */ /* 0x000fe4000a7fe4ff */
[----:B------:R-:W-:Y:S02]  /*2100*/  IADD3.X R95, R95, UR15, RZ, P5, !PT ;  /* 0x0000000f5f5f7c10 */ /* 0x000fe4000affe4ff */
[----:B------:R-:W-:Y:S01]  /*2110*/  LEA.HI.X.SX32 R97, R56, R97, 0x1, P6 ;  /* 0x0000006138617211 */ /* 0x000fe200030f0eff */
[----:B------:R-:W-:-:S02]  /*2120*/  WARPGROUP.DEPBAR.LE gsb0, 0x0 ;  /* 0x00008000000079c5 */ /* 0x000fc40000010000 */
[----:B0-----:R-:W-:Y:S05]  /*2130*/  @P0 BRA `(.L_x_1) ;  /* 0xfffffff400500947 */ /* 0x001fea000383ffff */
.L_x_0:
[C---:B------:R-:W-:Y:S01]  /*2140*/  IMAD.SHL.U32 R3, R0.reuse, 0x100, RZ ;  /* 0x0000010000037824 */ /* 0x040fe200078e00ff */
[----:B------:R-:W-:Y:S01]  /*2150*/  F2FP.SATFINITE.E5M2.F32.PACK_AB_MERGE_C R24, R25, R24, RZ ;  /* 0x000000181918723e */ /* 0x000fe200048060ff */
[C---:B------:R-:W-:Y:S01]  /*2160*/  IMAD.SHL.U32 R11, R0.reuse, 0x10, RZ ;  /* 0x00000010000b7824 */ /* 0x040fe200078e00ff */
[----:B------:R-:W-:Y:S01]  /*2170*/  F2FP.SATFINITE.E5M2.F32.PACK_AB_MERGE_C R28, R29, R28, RZ ;  /* 0x0000001c1d1c723e */ /* 0x000fe200048060ff */
[----:B------:R-:W-:Y:S01]  /*2180*/  IMAD.SHL.U32 R0, R0, 0x8, RZ ;  /* 0x0000000800007824 */ /* 0x000fe200078e00ff */
[----:B------:R-:W-:Y:S01]  /*2190*/  LOP3.LUT R4, R3, 0x800, RZ, 0xc0, !PT ;  /* 0x0000080003047812 */ /* 0x000fe200078ec0ff */
[----:B------:R-:W-:Y:S01]  /*21a0*/  IMAD.U32 R10, RZ, RZ, UR9 ;  /* 0x00000009ff0a7e24 */ /* 0x000fe2000f8e00ff */
[----:B------:R-:W-:Y:S01]  /*21b0*/  LOP3.LUT R3, R11, 0x70, RZ, 0xc0, !PT ;  /* 0x000000700b037812 */ /* 0x000fe200078ec0ff */
[----:B------:R-:W-:Y:S01]  /*21c0*/  ULDC.64 UR6, c[0x0][0x228] ;  /* 0x00008a0000067ab9 */ /* 0x000fe20000000a00 */
[----:B------:R-:W-:Y:S01]  /*21d0*/  F2FP.SATFINITE.E5M2.F32.PACK_AB_MERGE_C R32, R33, R32, RZ ;  /* 0x000000202120723e */ /* 0x000fe200048060ff */
[----:B------:R-:W-:Y:S01]  /*21e0*/  ULDC UR4, c[0x0][0x244] ;  /* 0x0000910000047ab9 */ /* 0x000fe20000000800 */
[----:B------:R-:W-:Y:S01]  /*21f0*/  F2FP.SATFINITE.E5M2.F32.PACK_AB_MERGE_C R26, R27, R26, RZ ;  /* 0x0000001a1b1a723e */ /* 0x000fe200048060ff */
[----:B------:R-:W-:Y:S01]  /*2200*/  IMAD R20, R2, UR4, RZ ;  /* 0x0000000402147c24 */ /* 0x000fe2000f8e02ff */
[----:B------:R-:W-:Y:S01]  /*2210*/  F2FP.SATFINITE.E5M2.F32.PACK_AB_MERGE_C R30, R31, R30, RZ ;  /* 0x0000001e1f1e723e */ /* 0x000fe200048060ff */
[----:B------:R-:W-:Y:S01]  /*2220*/  ULDC.64 UR4, c[0x0][0x220] ;  /* 0x0000880000047ab9 */ /* 0x000fe20000000a00 */
[----:B------:R-:W-:-:S02]  /*2230*/  F2FP.SATFINITE.E5M2.F32.PACK_AB_MERGE_C R34, R35, R34, RZ ;  /* 0x000000222322723e */ /* 0x000fc400048060ff */
[----:B------:R-:W-:Y:S02]  /*2240*/  F2FP.SATFINITE.E5M2.F32.PACK_AB_MERGE_C R40, R41, R40, RZ ;  /* 0x000000282928723e */ /* 0x000fe400048060ff */
[----:B------:R-:W-:Y:S02]  /*2250*/  F2FP.SATFINITE.E5M2.F32.PACK_AB_MERGE_C R44, R45, R44, RZ ;  /* 0x0000002c2d2c723e */ /* 0x000fe400048060ff */
[----:B------:R-:W-:Y:S02]  /*2260*/  F2FP.SATFINITE.E5M2.F32.PACK_AB_MERGE_C R48, R49, R48, RZ ;  /* 0x000000303130723e */ /* 0x000fe400048060ff */
[----:B------:R-:W-:Y:S02]  /*2270*/  IADD3 R3, R4, UR8, R3 ;  /* 0x0000000804037c10 */ /* 0x000fe4000fffe003 */
[----:B------:R-:W-:Y:S02]  /*2280*/  LOP3.LUT R0, R0, 0x780, RZ, 0xc0, !PT ;  /* 0x0000078000007812 */ /* 0x000fe400078ec0ff */
[----:B------:R-:W-:-:S02]  /*2290*/  F2FP.SATFINITE.E5M2.F32.PACK_AB_MERGE_C R42, R43, R42, RZ ;  /* 0x0000002a2b2a723e */ /* 0x000fc400048060ff */
[----:B------:R-:W-:Y:S01]  /*22a0*/  F2FP.SATFINITE.E5M2.F32.PACK_AB_MERGE_C R46, R47, R46, RZ ;  /* 0x0000002e2f2e723e */ /* 0x000fe200048060ff */
[----:B------:R-:W-:Y:S01]  /*22b0*/  IMAD.IADD R18, R0, 0x1, R3 ;  /* 0x0000000100127824 */ /* 0x000fe200078e0203 */
[----:B------:R-:W-:Y:S02]  /*22c0*/  F2FP.SATFINITE.E5M2.F32.PACK_AB_MERGE_C R50, R51, R50, RZ ;  /* 0x000000323332723e */ /* 0x000fe400048060ff */
[----:B------:R-:W-:Y:S02]  /*22d0*/  ISETP.GE.AND P0, PT, R2, UR6, PT ;  /* 0x0000000602007c0c */ /* 0x000fe4000bf06270 */
[C-C-:B------:R-:W-:Y:S02]  /*22e0*/  LOP3.LUT R4, R10.reuse, 0x3c, R67.reuse, 0xfe, !PT ;  /* 0x0000003c0a047812 */ /* 0x140fe400078efe43 */
[----:B------:R-:W-:Y:S02]  /*22f0*/  LOP3.LUT R5, R10, 0x3a, R67, 0xfe, !PT ;  /* 0x0000003a0a057812 */ /* 0x000fe400078efe43 */
[----:B------:R-:W-:-:S02]  /*2300*/  LOP3.LUT R24, R24, 0xffff, RZ, 0xc0, !PT ;  /* 0x0000ffff18187812 */ /* 0x000fc400078ec0ff */
[----:B------:R-:W-:Y:S02]  /*2310*/  LOP3.LUT R17, R28, 0xffff, RZ, 0xc0, !PT ;  /* 0x0000ffff1c117812 */ /* 0x000fe400078ec0ff */
[----:B------:R-:W-:Y:S02]  /*2320*/  LOP3.LUT R32, R32, 0xffff, RZ, 0xc0, !PT ;  /* 0x0000ffff20207812 */ /* 0x000fe400078ec0ff */
[----:B------:R-:W-:Y:S02]  /*2330*/  LOP3.LUT R26, R26, 0xffff, RZ, 0xc0, !PT ;  /* 0x0000ffff1a1a7812 */ /* 0x000fe400078ec0ff */
[----:B------:R-:W-:Y:S02]  /*2340*/  LOP3.LUT R21, R30, 0xffff, RZ, 0xc0, !PT ;  /* 0x0000ffff1e157812 */ /* 0x000fe400078ec0ff */
[----:B------:R-:W-:Y:S02]  /*2350*/  LOP3.LUT R34, R34, 0xffff, RZ, 0xc0, !PT ;  /* 0x0000ffff22227812 */ /* 0x000fe400078ec0ff */
[----:B------:R-:W-:-:S02]  /*2360*/  LOP3.LUT R40, R40, 0xffff, RZ, 0xc0, !PT ;  /* 0x0000ffff28287812 */ /* 0x000fc400078ec0ff */
[----:B------:R-:W-:Y:S02]  /*2370*/  LOP3.LUT R25, R44, 0xffff, RZ, 0xc0, !PT ;  /* 0x0000ffff2c197812 */ /* 0x000fe400078ec0ff */
[----:B------:R-:W-:Y:S02]  /*2380*/  LOP3.LUT R48, R48, 0xffff, RZ, 0xc0, !PT ;  /* 0x0000ffff30307812 */ /* 0x000fe400078ec0ff */
[----:B------:R-:W-:Y:S02]  /*2390*/  ISETP.LT.AND P1, PT, R4, UR7, !P0 ;  /* 0x0000000704007c0c */ /* 0x000fe4000c721270 */
[----:B------:R-:W-:Y:S02]  /*23a0*/  ISETP.LT.AND P2, PT, R5, UR7, !P0 ;  /* 0x0000000705007c0c */ /* 0x000fe4000c741270 */
[----:B------:R-:W-:Y:S02]  /*23b0*/  LOP3.LUT R42, R42, 0xffff, RZ, 0xc0, !PT ;  /* 0x0000ffff2a2a7812 */ /* 0x000fe400078ec0ff */
[----:B------:R-:W-:-:S02]  /*23c0*/  LOP3.LUT R27, R46, 0xffff, RZ, 0xc0, !PT ;  /* 0x0000ffff2e1b7812 */ /* 0x000fc400078ec0ff */
[----:B------:R-:W-:Y:S02]  /*23d0*/  LOP3.LUT R50, R50, 0xffff, RZ, 0xc0, !PT ;  /* 0x0000ffff32327812 */ /* 0x000fe400078ec0ff */
[----:B------:R-:W-:Y:S02]  /*23e0*/  PRMT R3, R32, 0x3340, R1 ;  /* 0x0000334020037816 */ /* 0x000fe40000000001 */
[----:B------:R-:W-:Y:S02]  /*23f0*/  PRMT R0, R24, 0x3340, R17 ;  /* 0x0000334018007816 */ /* 0x000fe40000000011 */
[--C-:B------:R-:W-:Y:S02]  /*2400*/  PRMT R5, R34, 0x3340, R1.reuse ;  /* 0x0000334022057816 */ /* 0x100fe40000000001 */
[----:B------:R-:W-:Y:S02]  /*2410*/  PRMT R7, R48, 0x3340, R1 ;  /* 0x0000334030077816 */ /* 0x000fe40000000001 */
[----:B------:R-:W-:-:S02]  /*2420*/  PRMT R4, R26, 0x3340, R21 ;  /* 0x000033401a047816 */ /* 0x000fc40000000015 */
[----:B------:R-:W-:Y:S02]  /*2430*/  PRMT R6, R40, 0x3340, R25 ;  /* 0x0000334028067816 */ /* 0x000fe40000000019 */
[----:B------:R-:W-:Y:S02]  /*2440*/  PRMT R13, R50, 0x3340, R1 ;  /* 0x00003340320d7816 */ /* 0x000fe40000000001 */
[----:B------:R-:W-:Y:S02]  /*2450*/  PRMT R8, R42, 0x3340, R27 ;  /* 0x000033402a087816 */ /* 0x000fe4000000001b */
[----:B------:R-:W-:Y:S02]  /*2460*/  PRMT R9, R0, 0x5410, R3 ;  /* 0x0000541000097816 */ /* 0x000fe40000000003 */
[----:B------:R-:W-:Y:S02]  /*2470*/  PRMT R15, R4, 0x5410, R5 ;  /* 0x00005410040f7816 */ /* 0x000fe40000000005 */
[----:B------:R-:W-:-:S02]  /*2480*/  PRMT R19, R6, 0x5410, R7 ;  /* 0x0000541006137816 */ /* 0x000fc40000000007 */
[----:B------:R-:W-:Y:S02]  /*2490*/  SHF.R.U32.HI R0, RZ, 0x8, R24 ;  /* 0x00000008ff007819 */ /* 0x000fe40000011618 */
[----:B------:R-:W-:Y:S02]  /*24a0*/  SHF.R.U32.HI R3, RZ, 0x8, R26 ;  /* 0x00000008ff037819 */ /* 0x000fe4000001161a */
[----:B------:R-:W-:Y:S02]  /*24b0*/  SHF.R.U32.HI R5, RZ, 0x8, R21 ;  /* 0x00000008ff057819 */ /* 0x000fe40000011615 */
[----:B------:R-:W-:Y:S02]  /*24c0*/  SHF.R.U32.HI R7, RZ, 0x8, R34 ;  /* 0x00000008ff077819 */ /* 0x000fe40000011622 */
[----:B------:R-:W-:Y:S02]  /*24d0*/  PRMT R23, R8, 0x5410, R13 ;  /* 0x0000541008177816 */ /* 0x000fe4000000000d */
[----:B------:R-:W-:-:S02]  /*24e0*/  LOP3.LUT R13, R0, 0xffff, RZ, 0xc0, !PT ;  /* 0x0000ffff000d7812 */ /* 0x000fc400078ec0ff */
[----:B------:R-:W-:Y:S02]  /*24f0*/  SHF.R.U32.HI R4, RZ, 0x8, R17 ;  /* 0x00000008ff047819 */ /* 0x000fe40000011611 */
[----:B------:R-:W-:Y:S02]  /*2500*/  SHF.R.U32.HI R6, RZ, 0x8, R32 ;  /* 0x00000008ff067819 */ /* 0x000fe40000011620 */
[----:B------:R-:W-:Y:S02]  /*2510*/  LOP3.LUT R5, R5, 0xffff, RZ, 0xc0, !PT ;  /* 0x0000ffff05057812 */ /* 0x000fe400078ec0ff */
[----:B------:R-:W-:Y:S02]  /*2520*/  LOP3.LUT R0, R3, 0xffff, RZ, 0xc0, !PT ;  /* 0x0000ffff03007812 */ /* 0x000fe400078ec0ff */
[----:B------:R-:W-:Y:S02]  /*2530*/  LOP3.LUT R7, R7, 0xffff, RZ, 0xc0, !PT ;  /* 0x0000ffff07077812 */ /* 0x000fe400078ec0ff */
[----:B------:R-:W-:-:S02]  /*2540*/  LOP3.LUT R4, R4, 0xffff, RZ, 0xc0, !PT ;  /* 0x0000ffff04047812 */ /* 0x000fc400078ec0ff */
[----:B------:R-:W-:Y:S02]  /*2550*/  LOP3.LUT R6, R6, 0xffff, RZ, 0xc0, !PT ;  /* 0x0000ffff06067812 */ /* 0x000fe400078ec0ff */
[----:B------:R-:W-:Y:S02]  /*2560*/  PRMT R12, R0, 0x3340, R5 ;  /* 0x00003340000c7816 */ /* 0x000fe40000000005 */
[----:B------:R-:W-:Y:S02]  /*2570*/  PRMT R17, R7, 0x3340, R2 ;  /* 0x0000334007117816 */ /* 0x000fe40000000002 */
[----:B------:R-:W-:Y:S02]  /*2580*/  SHF.R.U32.HI R3, RZ, 0x8, R42 ;  /* 0x00000008ff037819 */ /* 0x000fe4000001162a */
[----:B------:R-:W-:Y:S02]  /*2590*/  SHF.R.U32.HI R5, RZ, 0x8, R27 ;  /* 0x00000008ff057819 */ /* 0x000fe4000001161b */
[----:B------:R-:W-:-:S02]  /*25a0*/  SHF.R.U32.HI R7, RZ, 0x8, R50 ;  /* 0x00000008ff077819 */ /* 0x000fc40000011632 */
[----:B------:R-:W-:Y:S02]  /*25b0*/  PRMT R13, R13, 0x3340, R4 ;  /* 0x000033400d0d7816 */ /* 0x000fe40000000004 */
[----:B------:R-:W-:Y:S02]  /*25c0*/  PRMT R8, R6, 0x3340, R1 ;  /* 0x0000334006087816 */ /* 0x000fe40000000001 */
[----:B------:R-:W-:Y:S02]  /*25d0*/  SHF.R.U32.HI R0, RZ, 0x8, R40 ;  /* 0x00000008ff007819 */ /* 0x000fe40000011628 */
[----:B------:R-:W-:Y:S02]  /*25e0*/  SHF.R.U32.HI R4, RZ, 0x8, R25 ;  /* 0x00000008ff047819 */ /* 0x000fe40000011619 */
[----:B------:R-:W-:Y:S02]  /*25f0*/  SHF.R.U32.HI R6, RZ, 0x8, R48 ;  /* 0x00000008ff067819 */ /* 0x000fe40000011630 */
[----:B------:R-:W-:-:S02]  /*2600*/  LOP3.LUT R5, R5, 0xffff, RZ, 0xc0, !PT ;  /* 0x0000ffff05057812 */ /* 0x000fc400078ec0ff */
[----:B------:R-:W-:Y:S02]  /*2610*/  LOP3.LUT R14, R3, 0xffff, RZ, 0xc0, !PT ;  /* 0x0000ffff030e7812 */ /* 0x000fe400078ec0ff */
[----:B------:R-:W-:Y:S02]  /*2620*/  LOP3.LUT R7, R7, 0xffff, RZ, 0xc0, !PT ;  /* 0x0000ffff07077812 */ /* 0x000fe400078ec0ff */
[----:B------:R-:W-:Y:S02]  /*2630*/  F2FP.SATFINITE.E5M2.F32.PACK_AB_MERGE_C R36, R37, R36, RZ ;  /* 0x000000242524723e */ /* 0x000fe400048060ff */
[----:B------:R-:W-:Y:S02]  /*2640*/  F2FP.SATFINITE.E5M2.F32.PACK_AB_MERGE_C R38, R39, R38, RZ ;  /* 0x000000262726723e */ /* 0x000fe400048060ff */
[----:B------:R-:W-:Y:S02]  /*2650*/  LOP3.LUT R4, R4, 0xffff, RZ, 0xc0, !PT ;  /* 0x0000ffff04047812 */ /* 0x000fe400078ec0ff */
[----:B------:R-:W-:-:S02]  /*2660*/  LOP3.LUT R21, R0, 0xffff, RZ, 0xc0, !PT ;  /* 0x0000ffff00157812 */ /* 0x000fc400078ec0ff */
[----:B------:R-:W-:Y:S02]  /*2670*/  LOP3.LUT R6, R6, 0xffff, RZ, 0xc0, !PT ;  /* 0x0000ffff06067812 */ /* 0x000fe400078ec0ff */
[----:B------:R-:W-:Y:S02]  /*2680*/  PRMT R14, R14, 0x3340, R5 ;  /* 0x000033400e0e7816 */ /* 0x000fe40000000005 */
[----:B------:R-:W-:Y:S02]  /*2690*/  PRMT R3, R7, 0x3340, R2 ;  /* 0x0000334007037816 */ /* 0x000fe40000000002 */
[----:B------:R-:W-:Y:S02]  /*26a0*/  LOP3.LUT R36, R36, 0xffff, RZ, 0xc0, !PT ;  /* 0x0000ffff24247812 */ /* 0x000fe400078ec0ff */
[----:B------:R-:W-:Y:S02]  /*26b0*/  PRMT R5, R13, 0x5410, R8 ;  /* 0x000054100d057816 */ /* 0x000fe40000000008 */
[----:B------:R-:W-:Y:S01]  /*26c0*/  LOP3.LUT R38, R38, 0xffff, RZ, 0xc0, !PT ;  /* 0x0000ffff26267812 */ /* 0x000fe200078ec0ff */
[----:B------:R-:W0:Y:S01]  /*26d0*/  LDC R13, c[0x0][0x248] ;  /* 0x00009200ff0d7b82 */ /* 0x000e220000000800 */
[----:B------:R-:W-:-:S02]  /*26e0*/  PRMT R7, R12, 0x5410, R17 ;  /* 0x000054100c077816 */ /* 0x000fc40000000011 */
[----:B------:R-:W-:Y:S02]  /*26f0*/  PRMT R21, R21, 0x3340, R4 ;  /* 0x0000334015157816 */ /* 0x000fe40000000004 */
[----:B------:R-:W-:Y:S02]  /*2700*/  PRMT R0, R6, 0x3340, R1 ;  /* 0x0000334006007816 */ /* 0x000fe40000000001 */
[--C-:B------:R-:W-:Y:S02]  /*2710*/  PRMT R4, R9, 0x4210, R36.reuse ;  /* 0x0000421009047816 */ /* 0x100fe40000000024 */
[----:B------:R-:W-:Y:S02]  /*2720*/  PRMT R5, R5, 0x5210, R36 ;  /* 0x0000521005057816 */ /* 0x000fe40000000024 */
[--C-:B------:R-:W-:Y:S02]  /*2730*/  PRMT R6, R15, 0x4210, R38.reuse ;  /* 0x000042100f067816 */ /* 0x100fe40000000026 */
[----:B------:R-:W-:Y:S01]  /*2740*/  PRMT R7, R7, 0x5210, R38 ;  /* 0x0000521007077816 */ /* 0x000fe20000000026 */
[----:B------:R-:W-:Y:S01]  /*2750*/  BAR.SYNC.DEFER_BLOCKING 0x0 ;  /* 0x0000000000007b1d */ /* 0x000fe20000010000 */
[----:B------:R-:W-:-:S02]  /*2760*/  LOP3.LUT R35, R11, 0xff0, RZ, 0xc0, !PT ;  /* 0x00000ff00b237812 */ /* 0x000fc400078ec0ff */
[----:B------:R-:W-:Y:S02]  /*2770*/  F2FP.SATFINITE.E5M2.F32.PACK_AB_MERGE_C R52, R53, R52, RZ ;  /* 0x000000343534723e */ /* 0x000fe400048060ff */
[----:B------:R-:W-:Y:S02]  /*2780*/  PRMT R9, R21, 0x5410, R0 ;  /* 0x0000541015097816 */ /* 0x000fe40000000000 */
[----:B------:R-:W-:Y:S02]  /*2790*/  LOP3.LUT R52, R52, 0xffff, RZ, 0xc0, !PT ;  /* 0x0000ffff34347812 */ /* 0x000fe400078ec0ff */
[----:B------:R-:W-:Y:S02]  /*27a0*/  F2FP.SATFINITE.E5M2.F32.PACK_AB_MERGE_C R54, R55, R54, RZ ;  /* 0x000000363736723e */ /* 0x000fe400048060ff */
[----:B------:R-:W-:Y:S02]  /*27b0*/  PRMT R21, R14, 0x5410, R3 ;  /* 0x000054100e157816 */ /* 0x000fe40000000003 */
[----:B------:R-:W-:-:S02]  /*27c0*/  PRMT R8, R19, 0x4210, R52 ;  /* 0x0000421013087816 */ /* 0x000fc40000000034 */
[----:B------:R-:W-:Y:S02]  /*27d0*/  PRMT R9, R9, 0x5210, R52 ;  /* 0x0000521009097816 */ /* 0x000fe40000000034 */
[C-C-:B------:R-:W-:Y:S02]  /*27e0*/  LOP3.LUT R0, R10.reuse, 0x38, R67.reuse, 0xfe, !PT ;  /* 0x000000380a007812 */ /* 0x140fe400078efe43 */
[C-C-:B------:R-:W-:Y:S02]  /*27f0*/  LOP3.LUT R15, R10.reuse, 0x36, R67.reuse, 0xfe, !PT ;  /* 0x000000360a0f7812 */ /* 0x140fe400078efe43 */
[C-C-:B------:R-:W-:Y:S02]  /*2800*/  LOP3.LUT R12, R10.reuse, 0x34, R67.reuse, 0xfe, !PT ;  /* 0x000000340a0c7812 */ /* 0x140fe400078efe43 */
[C-C-:B------:R-:W-:Y:S01]  /*2810*/  LOP3.LUT R17, R10.reuse, 0x32, R67.reuse, 0xfe, !PT ;  /* 0x000000320a117812 */ /* 0x140fe200078efe43 */
[----:B------:R-:W-:Y:S01]  /*2820*/  STSM.16.M88.4 [R18], R4 ;  /* 0x0000000412007844 */ /* 0x000fe20000000200 */
[----:B------:R-:W-:-:S02]  /*2830*/  LOP3.LUT R16, R10, 0x30, R67, 0xfe, !PT ;  /* 0x000000300a107812 */ /* 0x000fc400078efe43 */
[C-C-:B------:R-:W-:Y:S01]  /*2840*/  LOP3.LUT R43, R10.reuse, 0x2e, R67.reuse, 0xfe, !PT ;  /* 0x0000002e0a2b7812 */ /* 0x140fe200078efe43 */
[----:B------:R-:W-:Y:S01]  /*2850*/  BAR.SYNC.DEFER_BLOCKING 0x0 ;  /* 0x0000000000007b1d */ /* 0x000fe20000010000 */
[C-C-:B------:R-:W-:Y:S02]  /*2860*/  LOP3.LUT R45, R10.reuse, 0x2c, R67.reuse, 0xfe, !PT ;  /* 0x0000002c0a2d7812 */ /* 0x140fe400078efe43 */
[C-C-:B------:R-:W-:Y:S02]  /*2870*/  LOP3.LUT R47, R10.reuse, 0x2a, R67.reuse, 0xfe, !PT ;  /* 0x0000002a0a2f7812 */ /* 0x140fe400078efe43 */
[C-C-:B------:R-:W-:Y:S02]  /*2880*/  LOP3.LUT R49, R10.reuse, 0x28, R67.reuse, 0xfe, !PT ;  /* 0x000000280a317812 */ /* 0x140fe400078efe43 */
[C-C-:B------:R-:W-:Y:S02]  /*2890*/  LOP3.LUT R19, R10.reuse, 0x26, R67.reuse, 0xfe, !PT ;  /* 0x000000260a137812 */ /* 0x140fe400078efe43 */
[----:B------:R-:W-:-:S02]  /*28a0*/  LOP3.LUT R28, R10, 0x24, R67, 0xfe, !PT ;  /* 0x000000240a1c7812 */ /* 0x000fc400078efe43 */
[C-C-:B------:R-:W-:Y:S02]  /*28b0*/  LOP3.LUT R29, R10.reuse, 0x22, R67.reuse, 0xfe, !PT ;  /* 0x000000220a1d7812 */ /* 0x140fe400078efe43 */
[C-C-:B------:R-:W-:Y:S02]  /*28c0*/  LOP3.LUT R30, R10.reuse, 0x20, R67.reuse, 0xfe, !PT ;  /* 0x000000200a1e7812 */ /* 0x140fe400078efe43 */
[C-C-:B------:R-:W-:Y:S02]  /*28d0*/  LOP3.LUT R3, R10.reuse, 0x3e, R67.reuse, 0xfe, !PT ;  /* 0x0000003e0a037812 */ /* 0x140fe400078efe43 */
[C-C-:B------:R-:W-:Y:S02]  /*28e0*/  LOP3.LUT R32, R10.reuse, 0x1e, R67.reuse, 0xfe, !PT ;  /* 0x0000001e0a207812 */ /* 0x140fe400078efe43 */
[C-C-:B------:R-:W-:Y:S02]  /*28f0*/  LOP3.LUT R34, R10.reuse, 0x1c, R67.reuse, 0xfe, !PT ;  /* 0x0000001c0a227812 */ /* 0x140fe400078efe43 */
[----:B------:R-:W-:-:S02]  /*2900*/  LOP3.LUT R36, R10, 0x1a, R67, 0xfe, !PT ;  /* 0x0000001a0a247812 */ /* 0x000fc400078efe43 */
[C-C-:B------:R-:W-:Y:S01]  /*2910*/  LOP3.LUT R38, R10.reuse, 0x18, R67.reuse, 0xfe, !PT ;  /* 0x000000180a267812 */ /* 0x140fe200078efe43 */
[----:B------:R-:W1:Y:S01]  /*2920*/  LDS.128 R4, [R35+UR8] ;  /* 0x0000000823047984 */ /* 0x000e620008000c00 */
        /* <DEDUP_REMOVED lines=11> */
[----:B------:R-:W-:Y:S01]  /*29e0*/  LOP3.LUT R10, R67, UR9, RZ, 0xfc, !PT ;  /* 0x00000009430a7c12 */ /* 0x000fe2000f8efcff */
[-C--:B0-----:R-:W-:Y:S01]  /*29f0*/  IMAD R25, R24, R13.reuse, RZ ;  /* 0x0000000d18197224 */ /* 0x081fe200078e02ff */
[----:B------:R-:W-:Y:S02]  /*2a00*/  LOP3.LUT R54, R54, 0xffff, RZ, 0xc0, !PT ;  /* 0x0000ffff36367812 */ /* 0x000fe400078ec0ff */
[C---:B------:R-:W-:Y:S01]  /*2a10*/  ISETP.LT.AND P3, PT, R10.reuse, UR7, !P0 ;  /* 0x000000070a007c0c */ /* 0x040fe2000c761270 */
[-C--:B------:R-:W-:Y:S01]  /*2a20*/  IMAD R31, R10, R13.reuse, RZ ;  /* 0x0000000d0a1f7224 */ /* 0x080fe200078e02ff */
[--C-:B------:R-:W-:Y:S01]  /*2a30*/  PRMT R10, R23, 0x4210, R54.reuse ;  /* 0x00004210170a7816 */ /* 0x100fe20000000036 */
[----:B------:R-:W-:Y:S01]  /*2a40*/  IMAD R23, R14, R13, RZ ;  /* 0x0000000d0e177224 */ /* 0x000fe200078e02ff */
[----:B------:R-:W-:Y:S01]  /*2a50*/  PRMT R11, R21, 0x5210, R54 ;  /* 0x00005210150b7816 */ /* 0x000fe20000000036 */
[----:B------:R-:W-:Y:S01]  /*2a60*/  BAR.SYNC.DEFER_BLOCKING 0x0 ;  /* 0x0000000000007b1d */ /* 0x000fe20000010000 */
[----:B------:R-:W-:-:S02]  /*2a70*/  IADD3 R2, P5, R20, UR4, RZ ;  /* 0x0000000414027c10 */ /* 0x000fc4000ffbe0ff */
[----:B------:R-:W-:Y:S02]  /*2a80*/  ISETP.LT.AND P4, PT, R14, UR7, !P0 ;  /* 0x000000070e007c0c */ /* 0x000fe4000c781270 */
[----:B------:R-:W-:Y:S02]  /*2a90*/  LEA.HI.X.SX32 R14, R20, UR5, 0x1, P5 ;  /* 0x00000005140e7c11 */ /* 0x000fe4000a8f0eff */
[-C--:B------:R-:W-:Y:S02]  /*2aa0*/  IADD3 R20, P6, R31, R2.reuse, RZ ;  /* 0x000000021f147210 */ /* 0x080fe40007fde0ff */
[----:B------:R-:W-:Y:S02]  /*2ab0*/  IADD3 R22, P5, R23, R2, RZ ;  /* 0x0000000217167210 */ /* 0x000fe40007fbe0ff */
[----:B------:R-:W-:Y:S01]  /*2ac0*/  LEA.HI.X.SX32 R21, R31, R14, 0x1, P6 ;  /* 0x0000000e1f157211 */ /* 0x000fe200030f0eff */
[----:B------:R-:W-:Y:S01]  /*2ad0*/  IMAD R31, R13, 0x20, R31 ;  /* 0x000000200d1f7824 */ /* 0x000fe200078e021f */
[----:B-1----:R-:W-:-:S02]  /*2ae0*/  PRMT R37, R4, 0x7770, RZ ;  /* 0x0000777004257816 */ /* 0x002fc400000000ff */
[----:B------:R-:W-:Y:S02]  /*2af0*/  ISETP.LT.AND P6, PT, R24, UR7, !P0 ;  /* 0x0000000718007c0c */ /* 0x000fe4000c7c1270 */
[----:B------:R-:W-:Y:S02]  /*2b00*/  LEA.HI.X.SX32 R23, R23, R14, 0x1, P5 ;  /* 0x0000000e17177211 */ /* 0x000fe400028f0eff */
[C---:B------:R-:W-:Y:S02]  /*2b10*/  PRMT R27, R5.reuse, 0x7770, RZ ;  /* 0x00007770051b7816 */ /* 0x040fe400000000ff */
[----:B------:R-:W-:Y:S02]  /*2b20*/  PRMT R33, R6, 0x7770, RZ ;  /* 0x0000777006217816 */ /* 0x000fe400000000ff */
[----:B------:R-:W-:Y:S01]  /*2b30*/  PRMT R41, R5, 0x7772, RZ ;  /* 0x0000777205297816 */ /* 0x000fe200000000ff */
[----:B------:R0:W-:Y:S01]  /*2b40*/  STSM.16.M88.4 [R18], R8 ;  /* 0x0000000812007844 */ /* 0x0001e20000000200 */
[----:B------:R-:W-:Y:S01]  /*2b50*/  PRMT R39, R7, 0x7772, RZ ;  /* 0x0000777207277816 */ /* 0x000fe200000000ff */
[----:B------:R-:W-:Y:S01]  /*2b60*/  BAR.SYNC.DEFER_BLOCKING 0x0 ;  /* 0x0000000000007b1d */ /* 0x000fe20000010000 */
[----:B0-----:R-:W-:-:S02]  /*2b70*/  IMAD R9, R56, R13, RZ ;  /* 0x0000000d38097224 */ /* 0x001fc400078e02ff */
[----:B------:R-:W-:-:S03]  /*2b80*/  IMAD R11, R52, R13, RZ ;  /* 0x0000000d340b7224 */ /* 0x000fc600078e02ff */
[----:B------:R-:W-:-:S04]  /*2b90*/  IADD3 R8, P5, R9, R2, RZ ;  /* 0x0000000209087210 */ /* 0x000fc80007fbe0ff */
[----:B------:R-:W-:Y:S02]  /*2ba0*/  LEA.HI.X.SX32 R9, R9, R14, 0x1, P5 ;  /* 0x0000000e09097211 */ /* 0x000fe400028f0eff */
[----:B------:R-:W-:Y:S01]  /*2bb0*/  ISETP.LT.AND P5, PT, R50, UR7, !P0 ;  /* 0x0000000732007c0c */ /* 0x000fe2000c7a1270 */
[----:B------:R0:W-:Y:S01]  /*2bc0*/  @P3 STG.E.U8 desc[UR10][R20.64], R37 ;  /* 0x0000002514003986 */ /* 0x0001e2000c10110a */
[----:B------:R-:W-:-:S03]  /*2bd0*/  IADD3 R24, P3, R25, R2, RZ ;  /* 0x0000000219187210 */ /* 0x000fc60007f7e0ff */
[----:B------:R1:W-:Y:S01]  /*2be0*/  @P4 STG.E.U8 desc[UR10][R22.64], R27 ;  /* 0x0000001b16004986 */ /* 0x0003e2000c10110a */
[----:B------:R-:W-:Y:S02]  /*2bf0*/  ISETP.LT.AND P4, PT, R56, UR7, !P0 ;  /* 0x0000000738007c0c */ /* 0x000fe4000c781270 */
[----:B------:R-:W-:Y:S02]  /*2c00*/  LEA.HI.X.SX32 R25, R25, R14, 0x1, P3 ;  /* 0x0000000e19197211 */ /* 0x000fe400018f0eff */
[----:B------:R-:W-:-:S03]  /*2c10*/  ISETP.LT.AND P3, PT, R52, UR7, !P0 ;  /* 0x0000000734007c0c */ /* 0x000fc6000c761270 */
[----:B------:R2:W-:Y:S01]  /*2c20*/  @P6 STG.E.U8 desc[UR10][R24.64], R33 ;  /* 0x0000002118006986 */ /* 0x0005e2000c10110a */
[----:B------:R-:W-:Y:S01]  /*2c30*/  IADD3 R10, P6, R11, R2, RZ ;  /* 0x000000020b0a7210 */ /* 0x000fe20007fde0ff */
[-C--:B0-----:R-:W-:Y:S01]  /*2c40*/  IMAD R21, R50, R13.reuse, RZ ;  /* 0x0000000d32157224 */ /* 0x081fe200078e02ff */
[----:B------:R-:W-:Y:S01]  /*2c50*/  PRMT R37, R7, 0x7770, RZ ;  /* 0x0000777007257816 */ /* 0x000fe200000000ff */
[CC--:B-1----:R-:W-:Y:S01]  /*2c60*/  IMAD R23, R48.reuse, R13.reuse, RZ ;  /* 0x0000000d30177224 */ /* 0x0c2fe200078e02ff */
[----:B------:R-:W-:Y:S02]  /*2c70*/  LEA.HI.X.SX32 R11, R11, R14, 0x1, P6 ;  /* 0x0000000e0b0b7211 */ /* 0x000fe400030f0eff */
[C---:B------:R-:W-:Y:S01]  /*2c80*/  IADD3 R20, P6, R21.reuse, R2, RZ ;  /* 0x0000000215147210 */ /* 0x040fe20007fde0ff */
[----:B------:R0:W-:Y:S01]  /*2c90*/  @P4 STG.E.U8 desc[UR10][R8.64], R37 ;  /* 0x0000002508004986 */ /* 0x0001e2000c10110a */
[----:B------:R-:W-:Y:S02]  /*2ca0*/  ISETP.LT.AND P4, PT, R48, UR7, !P0 ;  /* 0x0000000730007c0c */ /* 0x000fe4000c781270 */
[----:B------:R-:W-:Y:S01]  /*2cb0*/  PRMT R27, R4, 0x7771, RZ ;  /* 0x00007771041b7816 */ /* 0x000fe200000000ff */
[----:B--2---:R-:W-:Y:S01]  /*2cc0*/  IMAD R25, R46, R13, RZ ;  /* 0x0000000d2e197224 */ /* 0x004fe200078e02ff */
[----:B------:R-:W-:-:S02]  /*2cd0*/  LEA.HI.X.SX32 R21, R21, R14, 0x1, P6 ;  /* 0x0000000e15157211 */ /* 0x000fc400030f0eff */
[----:B------:R-:W-:Y:S01]  /*2ce0*/  IADD3 R22, P6, R23, R2, RZ ;  /* 0x0000000217167210 */ /* 0x000fe20007fde0ff */
[----:B------:R1:W-:Y:S01]  /*2cf0*/  @P3 STG.E.U8 desc[UR10][R10.64], R27 ;  /* 0x0000001b0a003986 */ /* 0x0003e2000c10110a */
[----:B------:R-:W-:Y:S02]  /*2d00*/  PRMT R33, R5, 0x7771, RZ ;  /* 0x0000777105217816 */ /* 0x000fe400000000ff */
[----:B------:R-:W-:Y:S02]  /*2d10*/  LEA.HI.X.SX32 R23, R23, R14, 0x1, P6 ;  /* 0x0000000e17177211 */ /* 0x000fe400030f0eff */
[----:B0-----:R-:W-:Y:S01]  /*2d20*/  PRMT R37, R6, 0x7771, RZ ;  /* 0x0000777106257816 */ /* 0x001fe200000000ff */
[----:B------:R0:W-:Y:S01]  /*2d30*/  @P5 STG.E.U8 desc[UR10][R20.64], R33 ;  /* 0x0000002114005986 */ /* 0x0001e2000c10110a */
[----:B------:R-:W-:Y:S02]  /*2d40*/  ISETP.LT.AND P3, PT, R46, UR7, !P0 ;  /* 0x000000072e007c0c */ /* 0x000fe4000c761270 */
[C---:B------:R-:W-:Y:S01]  /*2d50*/  ISETP.LT.AND P6, PT, R44.reuse, UR7, !P0 ;  /* 0x000000072c007c0c */ /* 0x040fe2000c7c1270 */
[----:B------:R2:W-:Y:S01]  /*2d60*/  @P4 STG.E.U8 desc[UR10][R22.64], R37 ;  /* 0x0000002516004986 */ /* 0x0005e2000c10110a */
[----:B------:R-:W-:Y:S01]  /*2d70*/  IADD3 R8, P5, R25, R2, RZ ;  /* 0x0000000219087210 */ /* 0x000fe20007fbe0ff */
[----:B-1----:R-:W-:Y:S01]  /*2d80*/  IMAD R11, R44, R13, RZ ;  /* 0x0000000d2c0b7224 */ /* 0x002fe200078e02ff */
[----:B------:R-:W-:-:S02]  /*2d90*/  PRMT R27, R7, 0x7771, RZ ;  /* 0x00007771071b7816 */ /* 0x000fc400000000ff */
[----:B------:R-:W-:Y:S02]  /*2da0*/  LEA.HI.X.SX32 R9, R25, R14, 0x1, P5 ;  /* 0x0000000e19097211 */ /* 0x000fe400028f0eff */
[C---:B------:R-:W-:Y:S01]  /*2db0*/  IADD3 R24, P4, R11.reuse, R2, RZ ;  /* 0x000000020b187210 */ /* 0x040fe20007f9e0ff */
[-C--:B0-----:R-:W-:Y:S01]  /*2dc0*/  IMAD R21, R42, R13.reuse, RZ ;  /* 0x0000000d2a157224 */ /* 0x081fe200078e02ff */
[----:B------:R-:W-:Y:S01]  /*2dd0*/  PRMT R33, R4, 0x7772, RZ ;  /* 0x0000777204217816 */ /* 0x000fe200000000ff */
[----:B------:R0:W-:Y:S01]  /*2de0*/  @P3 STG.E.U8 desc[UR10][R8.64], R27 ;  /* 0x0000001b08003986 */ /* 0x0001e2000c10110a */
[----:B------:R-:W-:Y:S01]  /*2df0*/  LEA.HI.X.SX32 R25, R11, R14, 0x1, P4 ;  /* 0x0000000e0b197211 */ /* 0x000fe200020f0eff */
[----:B------:R-:W-:Y:S01]  /*2e00*/  IMAD R11, R40, R13, RZ ;  /* 0x0000000d280b7224 */ /* 0x000fe200078e02ff */
[----:B------:R-:W-:Y:S02]  /*2e10*/  ISETP.LT.AND P5, PT, R42, UR7, !P0 ;  /* 0x000000072a007c0c */ /* 0x000fe4000c7a1270 */
[-C--:B------:R-:W-:Y:S01]  /*2e20*/  IADD3 R20, P3, R21, R2.reuse, RZ ;  /* 0x0000000215147210 */ /* 0x080fe20007f7e0ff */
[----:B------:R1:W-:Y:S01]  /*2e30*/  @P6 STG.E.U8 desc[UR10][R24.64], R33 ;  /* 0x0000002118006986 */ /* 0x0003e2000c10110a */
[----:B--2---:R-:W-:-:S02]  /*2e40*/  IADD3 R22, P6, R11, R2, RZ ;  /* 0x000000020b167210 */ /* 0x004fc40007fde0ff */
[----:B------:R-:W-:Y:S02]  /*2e50*/  ISETP.LT.AND P4, PT, R40, UR7, !P0 ;  /* 0x0000000728007c0c */ /* 0x000fe4000c781270 */
[-C--:B------:R-:W-:Y:S01]  /*2e60*/  LEA.HI.X.SX32 R23, R11, R14.reuse, 0x1, P6 ;  /* 0x0000000e0b177211 */ /* 0x080fe200030f0eff */
[CC--:B0-----:R-:W-:Y:S01]  /*2e70*/  IMAD R27, R26.reuse, R13.reuse, RZ ;  /* 0x0000000d1a1b7224 */ /* 0x0c1fe200078e02ff */
[----:B------:R0:W2:Y:S01]  /*2e80*/  LDS.128 R8, [R35+UR8] ;  /* 0x0000000823087984 */ /* 0x0000a20008000c00 */
[----:B------:R-:W-:Y:S02]  /*2e90*/  LEA.HI.X.SX32 R21, R21, R14, 0x1, P3 ;  /* 0x0000000e15157211 */ /* 0x000fe400018f0eff */
[----:B------:R-:W-:Y:S02]  /*2ea0*/  ISETP.LT.AND P3, PT, R26, UR7, !P0 ;  /* 0x000000071a007c0c */ /* 0x000fe4000c761270 */
[----:B------:R-:W-:Y:S01]  /*2eb0*/  PRMT R37, R6, 0x7772, RZ ;  /* 0x0000777206257816 */ /* 0x000fe200000000ff */
[----:B------:R3:W-:Y:S01]  /*2ec0*/  @P5 STG.E.U8 desc[UR10][R20.64], R41 ;  /* 0x0000002914005986 */ /* 0x0007e2000c10110a */
[C---:B------:R-:W-:Y:S01]  /*2ed0*/  IADD3 R26, P6, R27.reuse, R2, RZ ;  /* 0x000000021b1a7210 */ /* 0x040fe20007fde0ff */
[CC--:B-1----:R-:W-:Y:S01]  /*2ee0*/  IMAD R25, R38.reuse, R13.reuse, RZ ;  /* 0x0000000d26197224 */ /* 0x0c2fe200078e02ff */
[----:B------:R-:W-:Y:S01]  /*2ef0*/  ISETP.LT.AND P5, PT, R38, UR7, !P0 ;  /* 0x0000000726007c0c */ /* 0x000fe2000c7a1270 */
[----:B------:R1:W-:Y:S01]  /*2f00*/  @P4 STG.E.U8 desc[UR10][R22.64], R37 ;  /* 0x0000002516004986 */ /* 0x0003e2000c10110a */
[----:B------:R-:W-:Y:S01]  /*2f10*/  LEA.HI.X.SX32 R27, R27, R14, 0x1, P6 ;  /* 0x0000000e1b1b7211 */ /* 0x000fe200030f0eff */
[C---:B------:R-:W-:Y:S01]  /*2f20*/  IMAD R33, R36.reuse, R13, RZ ;  /* 0x0000000d24217224 */ /* 0x040fe200078e02ff */
[----:B------:R-:W-:-:S02]  /*2f30*/  ISETP.LT.AND P4, PT, R36, UR7, !P0 ;  /* 0x0000000724007c0c */ /* 0x000fc4000c781270 */
[-C--:B------:R-:W-:Y:S01]  /*2f40*/  IADD3 R24, P6, R25, R2.reuse, RZ ;  /* 0x0000000219187210 */ /* 0x080fe20007fde0ff */
[----:B------:R4:W-:Y:S01]  /*2f50*/  @P3 STG.E.U8 desc[UR10][R26.64], R39 ;  /* 0x000000271a003986 */ /* 0x0009e2000c10110a */
[----:B0-----:R-:W-:Y:S02]  /*2f60*/  PRMT R35, R5, 0x7773, RZ ;  /* 0x0000777305237816 */ /* 0x001fe400000000ff */
[----:B---3--:R-:W-:Y:S02]  /*2f70*/  IADD3 R20, P3, R33, R2, RZ ;  /* 0x0000000221147210 */ /* 0x008fe40007f7e0ff */
[----:B------:R-:W-:Y:S01]  /*2f80*/  LEA.HI.X.SX32 R25, R25, R14, 0x1, P6 ;  /* 0x0000000e19197211 */ /* 0x000fe200030f0eff */
[----:B-1----:R-:W-:Y:S01]  /*2f90*/  IMAD R23, R34, R13, RZ ;  /* 0x0000000d22177224 */ /* 0x002fe200078e02ff */
[----:B------:R-:W-:Y:S02]  /*2fa0*/  PRMT R37, R4, 0x7773, RZ ;  /* 0x0000777304257816 */ /* 0x000fe400000000ff */
[----:B------:R-:W-:-:S02]  /*2fb0*/  ISETP.LT.AND P6, PT, R34, UR7, !P0 ;  /* 0x0000000722007c0c */ /* 0x000fc4000c7c1270 */
[----:B------:R-:W-:Y:S01]  /*2fc0*/  LEA.HI.X.SX32 R21, R33, R14, 0x1, P3 ;  /* 0x0000000e21157211 */ /* 0x000fe200018f0eff */
[----:B------:R-:W-:Y:S01]  /*2fd0*/  @P5 STG.E.U8 desc[UR10][R24.64], R37 ;  /* 0x0000002518005986 */ /* 0x000fe2000c10110a */
[C---:B------:R-:W-:Y:S01]  /*2fe0*/  IADD3 R4, P3, R23.reuse, R2, RZ ;  /* 0x0000000217047210 */ /* 0x040fe20007f7e0ff */
[----:B----4-:R-:W-:Y:S01]  /*2ff0*/  IMAD R27, R32, R13, RZ ;  /* 0x0000000d201b7224 */ /* 0x010fe200078e02ff */
[----:B------:R-:W-:Y:S01]  /*3000*/  PRMT R33, R6, 0x7773, RZ ;  /* 0x0000777306217816 */ /* 0x000fe200000000ff */
[----:B------:R0:W-:Y:S01]  /*3010*/  @P4 STG.E.U8 desc[UR10][R20.64], R35 ;  /* 0x0000002314004986 */ /* 0x0001e2000c10110a */
[----:B------:R-:W-:Y:S02]  /*3020*/  ISETP.LT.AND P4, PT, R32, UR7, !P0 ;  /* 0x0000000720007c0c */ /* 0x000fe4000c781270 */
[----:B------:R-:W-:Y:S02]  /*3030*/  LEA.HI.X.SX32 R5, R23, R14, 0x1, P3 ;  /* 0x0000000e17057211 */ /* 0x000fe400018f0eff */
[----:B------:R-:W-:-:S02]  /*3040*/  ISETP.LT.AND P3, PT, R30, UR7, !P0 ;  /* 0x000000071e007c0c */ /* 0x000fc4000c761270 */
[-C--:B------:R-:W-:Y:S01]  /*3050*/  IADD3 R22, P5, R27, R2.reuse, RZ ;  /* 0x000000021b167210 */ /* 0x080fe20007fbe0ff */
[----:B------:R1:W-:Y:S01]  /*3060*/  @P6 STG.E.U8 desc[UR10][R4.64], R33 ;  /* 0x0000002104006986 */ /* 0x0003e2000c10110a */
[----:B------:R-:W-:Y:S02]  /*3070*/  IADD3 R6, P6, R31, R2, RZ ;  /* 0x000000021f067210 */ /* 0x000fe40007fde0ff */
[-C--:B------:R-:W-:Y:S01]  /*3080*/  LEA.HI.X.SX32 R23, R27, R14.reuse, 0x1, P5 ;  /* 0x0000000e1b177211 */ /* 0x080fe200028f0eff */
[----:B0-----:R-:W-:Y:S01]  /*3090*/  IMAD R21, R13, 0x2, R31 ;  /* 0x000000020d157824 */ /* 0x001fe200078e021f */
[----:B------:R-:W-:Y:S02]  /*30a0*/  PRMT R25, R7, 0x7773, RZ ;  /* 0x0000777307197816 */ /* 0x000fe400000000ff */
[----:B------:R-:W-:Y:S02]  /*30b0*/  LEA.HI.X.SX32 R7, R31, R14, 0x1, P6 ;  /* 0x0000000e1f077211 */ /* 0x000fe400030f0eff */
[----:B--2---:R-:W-:Y:S01]  /*30c0*/  PRMT R27, R8, 0x7770, RZ ;  /* 0x00007770081b7816 */ /* 0x004fe200000000ff */
[----:B------:R-:W-:Y:S01]  /*30d0*/  @P4 STG.E.U8 desc[UR10][R22.64], R25 ;  /* 0x0000001916004986 */ /* 0x000fe2000c10110a */
[----:B------:R-:W-:Y:S01]  /*30e0*/  ISETP.LT.AND P5, PT, R29, UR7, !P0 ;  /* 0x000000071d007c0c */ /* 0x000fe2000c7a1270 */
[----:B-1----:R-:W-:Y:S01]  /*30f0*/  IMAD R5, R13, 0x2, R21 ;  /* 0x000000020d057824 */ /* 0x002fe200078e0215 */
[----:B------:R-:W-:Y:S01]  /*3100*/  IADD3 R20, P6, R21, R2, RZ ;  /* 0x0000000215147210 */ /* 0x000fe20007fde0ff */
[----:B------:R0:W-:Y:S01]  /*3110*/  @P3 STG.E.U8 desc[UR10][R6.64], R27 ;  /* 0x0000001b06003986 */ /* 0x0001e2000c10110a */
[----:B------:R-:W-:-:S02]  /*3120*/  ISETP.LT.AND P4, PT, R28, UR7, !P0 ;  /* 0x000000071c007c0c */ /* 0x000fc4000c781270 */
[----:B------:R-:W-:Y:S02]  /*3130*/  LEA.HI.X.SX32 R21, R21, R14, 0x1, P6 ;  /* 0x0000000e15157211 */ /* 0x000fe400030f0eff */
[----:B------:R-:W-:Y:S01]  /*3140*/  ISETP.LT.AND P6, PT, R19, UR7, !P0 ;  /* 0x0000000713007c0c */ /* 0x000fe2000c7c1270 */
[----:B------:R-:W-:Y:S01]  /*3150*/  IMAD R19, R13, 0x2, R5 ;  /* 0x000000020d137824 */ /* 0x000fe200078e0205 */
[----:B------:R-:W-:Y:S02]  /*3160*/  IADD3 R4, P3, R5, R2, RZ ;  /* 0x0000000205047210 */ /* 0x000fe40007f7e0ff */
[----:B------:R-:W-:Y:S02]  /*3170*/  PRMT R31, R9, 0x7770, RZ ;  /* 0x00007770091f7816 */ /* 0x000fe400000000ff */
[----:B------:R-:W-:Y:S01]  /*3180*/  LEA.HI.X.SX32 R5, R5, R14, 0x1, P3 ;  /* 0x0000000e05057211 */ /* 0x000fe200018f0eff */
[----:B0-----:R-:W-:Y:S01]  /*3190*/  IMAD R7, R13, 0x2, R19 ;  /* 0x000000020d077824 */ /* 0x001fe200078e0213 */
[----:B------:R-:W-:Y:S01]  /*31a0*/  PRMT R29, R10, 0x7770, RZ ;  /* 0x000077700a1d7816 */ /* 0x000fe200000000ff */
[----:B------:R0:W-:Y:S01]  /*31b0*/  @P5 STG.E.U8 desc[UR10][R20.64], R31 ;  /* 0x0000001f14005986 */ /* 0x0001e2000c10110a */
[----:B------:R-:W-:-:S02]  /*31c0*/  ISETP.LT.AND P3, PT, R49, UR7, !P0 ;  /* 0x0000000731007c0c */ /* 0x000fc4000c761270 */
[-C--:B------:R-:W-:Y:S01]  /*31d0*/  IADD3 R18, P5, R19, R2.reuse, RZ ;  /* 0x0000000213127210 */ /* 0x080fe20007fbe0ff */
[----:B------:R1:W-:Y:S01]  /*31e0*/  @P4 STG.E.U8 desc[UR10][R4.64], R29 ;  /* 0x0000001d04004986 */ /* 0x0003e2000c10110a */
[----:B------:R-:W-:Y:S02]  /*31f0*/  IADD3 R6, P4, R7, R2, RZ ;  /* 0x0000000207067210 */ /* 0x000fe40007f9e0ff */
[-C--:B------:R-:W-:Y:S02]  /*3200*/  LEA.HI.X.SX32 R19, R19, R14.reuse, 0x1, P5 ;  /* 0x0000000e13137211 */ /* 0x080fe400028f0eff */
[----:B------:R-:W-:Y:S02]  /*3210*/  PRMT R27, R11, 0x7770, RZ ;  /* 0x000077700b1b7816 */ /* 0x000fe400000000ff */
[----:B------:R-:W-:Y:S01]  /*3220*/  PRMT R25, R8, 0x7771, RZ ;  /* 0x0000777108197816 */ /* 0x000fe200000000ff */
[----:B0-----:R-:W-:Y:S01]  /*3230*/  IMAD R21, R13, 0x2, R7 ;  /* 0x000000020d157824 */ /* 0x001fe200078e0207 */
[----:B------:R-:W-:Y:S01]  /*3240*/  LEA.HI.X.SX32 R7, R7, R14, 0x1, P4 ;  /* 0x0000000e07077211 */ /* 0x000fe200020f0eff */
[----:B------:R0:W-:Y:S01]  /*3250*/  @P6 STG.E.U8 desc[UR10][R18.64], R27 ;  /* 0x0000001b12006986 */ /* 0x0001e2000c10110a */
[----:B------:R-:W-:Y:S01]  /*3260*/  ISETP.LT.AND P5, PT, R47, UR7, !P0 ;  /* 0x000000072f007c0c */ /* 0x000fe2000c7a1270 */
[----:B------:R-:W-:Y:S01]  /*3270*/  IMAD R23, R13, 0x2, R21 ;  /* 0x000000020d177824 */ /* 0x000fe200078e0215 */
[----:B------:R-:W-:Y:S01]  /*3280*/  ISETP.LT.AND P4, PT, R45, UR7, !P0 ;  /* 0x000000072d007c0c */ /* 0x000fe2000c781270 */
[----:B------:R2:W-:Y:S01]  /*3290*/  @P3 STG.E.U8 desc[UR10][R6.64], R25 ;  /* 0x0000001906003986 */ /* 0x0005e2000c10110a */
[----:B------:R-:W-:-:S02]  /*32a0*/  IADD3 R20, P6, R21, R2, RZ ;  /* 0x0000000215147210 */ /* 0x000fc40007fde0ff */
[----:B-1----:R-:W-:Y:S02]  /*32b0*/  IADD3 R4, P3, R23, R2, RZ ;  /* 0x0000000217047210 */ /* 0x002fe40007f7e0ff */
[-C--:B------:R-:W-:Y:S02]  /*32c0*/  LEA.HI.X.SX32 R21, R21, R14.reuse, 0x1, P6 ;  /* 0x0000000e15157211 */ /* 0x080fe400030f0eff */
[----:B------:R-:W-:Y:S01]  /*32d0*/  LEA.HI.X.SX32 R5, R23, R14, 0x1, P3 ;  /* 0x0000000e17057211 */ /* 0x000fe200018f0eff */
[----:B0-----:R-:W-:Y:S01]  /*32e0*/  IMAD R19, R13, 0x2, R23 ;  /* 0x000000020d137824 */ /* 0x001fe200078e0217 */
[----:B------:R-:W-:Y:S02]  /*32f0*/  PRMT R27, R9, 0x7771, RZ ;  /* 0x00007771091b7816 */ /* 0x000fe400000000ff */
[----:B------:R-:W-:Y:S01]  /*3300*/  ISETP.LT.AND P6, PT, R43, UR7, !P0 ;  /* 0x000000072b007c0c */ /* 0x000fe2000c7c1270 */
[----:B--2---:R-:W-:Y:S01]  /*3310*/  IMAD R7, R13, 0x2, R19 ;  /* 0x000000020d077824 */ /* 0x004fe200078e0213 */
[----:B------:R-:W-:Y:S01]  /*3320*/  PRMT R23, R10, 0x7771, RZ ;  /* 0x000077710a177816 */ /* 0x000fe200000000ff */
[----:B------:R0:W-:Y:S01]  /*3330*/  @P5 STG.E.U8 desc[UR10][R20.64], R27 ;  /* 0x0000001b14005986 */ /* 0x0001e2000c10110a */
[----:B------:R-:W-:Y:S01]  /*3340*/  ISETP.LT.AND P3, PT, R17, UR7, !P0 ;  /* 0x0000000711007c0c */ /* 0x000fe2000c761270 */
[----:B------:R-:W-:Y:S01]  /*3350*/  IMAD R17, R13, 0x2, R7 ;  /* 0x000000020d117824 */ /* 0x000fe200078e0207 */
[-C--:B------:R-:W-:Y:S01]  /*3360*/  IADD3 R18, P5, R19, R2.reuse, RZ ;  /* 0x0000000213127210 */ /* 0x080fe20007fbe0ff */
[----:B------:R1:W-:Y:S01]  /*3370*/  @P4 STG.E.U8 desc[UR10][R4.64], R23 ;  /* 0x0000001704004986 */ /* 0x0003e2000c10110a */
[----:B------:R-:W-:-:S02]  /*3380*/  IADD3 R6, P4, R7, R2, RZ ;  /* 0x0000000207067210 */ /* 0x000fc40007f9e0ff */
[-C--:B------:R-:W-:Y:S02]  /*3390*/  LEA.HI.X.SX32 R19, R19, R14.reuse, 0x1, P5 ;  /* 0x0000000e13137211 */ /* 0x080fe400028f0eff */
[----:B------:R-:W-:Y:S02]  /*33a0*/  PRMT R25, R11, 0x7771, RZ ;  /* 0x000077710b197816 */ /* 0x000fe400000000ff */
[----:B------:R-:W-:Y:S01]  /*33b0*/  ISETP.LT.AND P5, PT, R16, UR7, !P0 ;  /* 0x0000000710007c0c */ /* 0x000fe2000c7a1270 */
[----:B0-----:R-:W-:Y:S01]  /*33c0*/  IMAD R21, R13, 0x2, R17 ;  /* 0x000000020d157824 */ /* 0x001fe200078e0211 */
[----:B------:R-:W-:Y:S01]  /*33d0*/  LEA.HI.X.SX32 R7, R7, R14, 0x1, P4 ;  /* 0x0000000e07077211 */ /* 0x000fe200020f0eff */
[----:B------:R0:W-:Y:S01]  /*33e0*/  @P6 STG.E.U8 desc[UR10][R18.64], R25 ;  /* 0x0000001912006986 */ /* 0x0001e2000c10110a */
[----:B------:R-:W-:Y:S01]  /*33f0*/  ISETP.LT.AND P4, PT, R15, UR7, !P0 ;  /* 0x000000070f007c0c */ /* 0x000fe2000c781270 */
[----:B------:R-:W-:Y:S01]  /*3400*/  IMAD R15, R13, 0x2, R21 ;  /* 0x000000020d0f7824 */ /* 0x000fe200078e0215 */
[----:B------:R-:W-:-:S02]  /*3410*/  IADD3 R16, P6, R17, R2, RZ ;  /* 0x0000000211107210 */ /* 0x000fc40007fde0ff */
[----:B------:R-:W-:Y:S01]  /*3420*/  PRMT R31, R8, 0x7772, RZ ;  /* 0x00007772081f7816 */ /* 0x000fe200000000ff */
[----:B-1----:R-:W-:Y:S01]  /*3430*/  IMAD R23, R13, 0x2, R15 ;  /* 0x000000020d177824 */ /* 0x002fe200078e020f */
[----:B------:R-:W-:Y:S02]  /*3440*/  LEA.HI.X.SX32 R17, R17, R14, 0x1, P6 ;  /* 0x0000000e11117211 */ /* 0x000fe400030f0eff */
[----:B------:R-:W-:Y:S01]  /*3450*/  PRMT R29, R9, 0x7772, RZ ;  /* 0x00007772091d7816 */ /* 0x000fe200000000ff */
[----:B------:R1:W-:Y:S01]  /*3460*/  @P5 STG.E.U8 desc[UR10][R6.64], R31 ;  /* 0x0000001f06005986 */ /* 0x0003e2000c10110a */
[-C--:B------:R-:W-:Y:S01]  /*3470*/  IADD3 R20, P6, R23, R2.reuse, RZ ;  /* 0x0000000217147210 */ /* 0x080fe20007fde0ff */
[----:B0-----:R-:W-:Y:S01]  /*3480*/  IMAD R25, R13, 0x2, R23 ;  /* 0x000000020d197824 */ /* 0x001fe200078e0217 */
[-C--:B------:R-:W-:Y:S01]  /*3490*/  IADD3 R18, P5, R15, R2.reuse, RZ ;  /* 0x000000020f127210 */ /* 0x080fe20007fbe0ff */
[----:B------:R0:W-:Y:S01]  /*34a0*/  @P3 STG.E.U8 desc[UR10][R16.64], R29 ;  /* 0x0000001d10003986 */ /* 0x0001e2000c10110a */
[----:B------:R-:W-:Y:S01]  /*34b0*/  IADD3 R4, P3, R21, R2, RZ ;  /* 0x0000000215047210 */ /* 0x000fe20007f7e0ff */
[----:B------:R-:W-:Y:S01]  /*34c0*/  IMAD R27, R13, 0x2, R25 ;  /* 0x000000020d1b7824 */ /* 0x000fe200078e0219 */
[----:B------:R-:W-:-:S02]  /*34d0*/  LEA.HI.X.SX32 R19, R15, R14, 0x1, P5 ;  /* 0x0000000e0f137211 */ /* 0x000fc400028f0eff */
[-C--:B------:R-:W-:Y:S01]  /*34e0*/  LEA.HI.X.SX32 R5, R21, R14.reuse, 0x1, P3 ;  /* 0x0000000e15057211 */ /* 0x080fe200018f0eff */
[----:B------:R-:W-:Y:S01]  /*34f0*/  IMAD R13, R13, 0x2, R27 ;  /* 0x000000020d0d7824 */ /* 0x000fe200078e021b */
[----:B------:R-:W-:Y:S02]  /*3500*/  LEA.HI.X.SX32 R21, R23, R14, 0x1, P6 ;  /* 0x0000000e17157211 */ /* 0x000fe400030f0eff */
[----:B------:R-:W-:Y:S02]  /*3510*/  ISETP.LT.AND P5, PT, R12, UR7, !P0 ;  /* 0x000000070c007c0c */ /* 0x000fe4000c7a1270 */
[-C--:B-1----:R-:W-:Y:S02]  /*3520*/  IADD3 R6, P6, R25, R2.reuse, RZ ;  /* 0x0000000219067210 */ /* 0x082fe40007fde0ff */
[----:B0-----:R-:W-:Y:S02]  /*3530*/  IADD3 R16, P3, R27, R2, RZ ;  /* 0x000000021b107210 */ /* 0x001fe40007f7e0ff */
[----:B------:R-:W-:-:S02]  /*3540*/  LEA.HI.X.SX32 R7, R25, R14, 0x1, P6 ;  /* 0x0000000e19077211 */ /* 0x000fc400030f0eff */
[----:B------:R-:W-:Y:S02]  /*3550*/  LEA.HI.X.SX32 R17, R27, R14, 0x1, P3 ;  /* 0x0000000e1b117211 */ /* 0x000fe400018f0eff */
[----:B------:R-:W-:Y:S02]  /*3560*/  ISETP.LT.AND P3, PT, R0, UR7, !P0 ;  /* 0x0000000700007c0c */ /* 0x000fe4000c761270 */
[----:B------:R-:W-:Y:S02]  /*3570*/  ISETP.LT.AND P0, PT, R3, UR7, !P0 ;  /* 0x0000000703007c0c */ /* 0x000fe4000c701270 */
[----:B------:R-:W-:Y:S02]  /*3580*/  IADD3 R2, P6, R13, R2, RZ ;  /* 0x000000020d027210 */ /* 0x000fe40007fde0ff */
[----:B------:R-:W-:Y:S02]  /*3590*/  PRMT R25, R10, 0x7772, RZ ;  /* 0x000077720a197816 */ /* 0x000fe400000000ff */
[----:B------:R-:W-:-:S02]  /*35a0*/  PRMT R23, R11, 0x7772, RZ ;  /* 0x000077720b177816 */ /* 0x000fc400000000ff */
[----:B------:R-:W-:Y:S01]  /*35b0*/  LEA.HI.X.SX32 R3, R13, R14, 0x1, P6 ;  /* 0x0000000e0d037211 */ /* 0x000fe200030f0eff */
[----:B------:R0:W-:Y:S01]  /*35c0*/  @P5 STG.E.U8 desc[UR10][R4.64], R25 ;  /* 0x0000001904005986 */ /* 0x0001e2000c10110a */
[----:B------:R-:W-:Y:S02]  /*35d0*/  PRMT R15, R8, 0x7773, RZ ;  /* 0x00007773080f7816 */ /* 0x000fe400000000ff */
[----:B------:R-:W-:Y:S01]  /*35e0*/  PRMT R13, R9, 0x7773, RZ ;  /* 0x00007773090d7816 */ /* 0x000fe200000000ff */
[----:B------:R0:W-:Y:S01]  /*35f0*/  @P4 STG.E.U8 desc[UR10][R18.64], R23 ;  /* 0x0000001712004986 */ /* 0x0001e2000c10110a */
[----:B------:R-:W-:Y:S02]  /*3600*/  PRMT R9, R10, 0x7773, RZ ;  /* 0x000077730a097816 */ /* 0x000fe400000000ff */
[----:B------:R-:W-:Y:S01]  /*3610*/  PRMT R11, R11, 0x7773, RZ ;  /* 0x000077730b0b7816 */ /* 0x000fe200000000ff */
[----:B------:R0:W-:Y:S04]  /*3620*/  @P3 STG.E.U8 desc[UR10][R20.64], R15 ;  /* 0x0000000f14003986 */ /* 0x0001e8000c10110a */
[----:B------:R0:W-:Y:S04]  /*3630*/  @P2 STG.E.U8 desc[UR10][R6.64], R13 ;  /* 0x0000000d06002986 */ /* 0x0001e8000c10110a */
[----:B------:R0:W-:Y:S01]  /*3640*/  @P1 STG.E.U8 desc[UR10][R16.64], R9 ;  /* 0x0000000910001986 */ /* 0x0001e2000c10110a */
[----:B------:R-:W-:Y:S05]  /*3650*/  @!P0 EXIT ;  /* 0x000000000000894d */ /* 0x000fea0003800000 */
[----:B------:R-:W-:Y:S01]  /*3660*/  STG.E.U8 desc[UR10][R2.64], R11 ;  /* 0x0000000b02007986 */ /* 0x000fe2000c10110a */
[----:B------:R-:W-:Y:S05]  /*3670*/  EXIT ;  /* 0x000000000000794d */ /* 0x000fea0003800000 */
.L_x_2:
[----:B------:R-:W-:-:S00]  /*3680*/  BRA `(.L_x_2) ;  /* 0xfffffffc00fc7947 */ /* 0x000fc0000383ffff */
[----:B------:R-:W-:-:S00]  /*3690*/  NOP ;  /* 0x0000000000007918 */ /* 0x000fc00000000000 */
        /* <DEDUP_REMOVED lines=14> */
.L_x_3:


//--------------------- .nv.shared.matmul_kernel  --------------------------
	.section	.nv.shared.matmul_kernel,"aw",@nobits
	.sectionflags	@""
	.align	16
	.zero		1024


//--------------------- .nv.shared.reserved.0     --------------------------
	.section	.nv.shared.reserved.0,"aw",@nobits
	.weak		__nv_reservedSMEM_offset_0_alias
	.size		__nv_reservedSMEM_offset_0_alias, 0, 0
	.other		__nv_reservedSMEM_offset_0_alias,@"STO_CUDA_RESERVED_SHARED STV_DEFAULT"
__nv_reservedSMEM_offset_0_alias:
	.zero		0


//--------------------- .nv.constant0.matmul_kernel --------------------------
	.section	.nv.constant0.matmul_kernel,"a",@progbits
	.sectionflags	@""
	.align	4
.nv.constant0.matmul_kernel:
	.zero		608


//--------------------- SYMBOLS --------------------------

	.type		.nv.reservedSmem.offset0,@object
	.size		.nv.reservedSmem.offset0,0x4
